	.target	sm_100a

	.elftype	@"ET_EXEC"


//--------------------- .note.nv.tkinfo           --------------------------
	.section	.note.nv.tkinfo,"",@"SHT_NOTE"
	.sectionflags	@"SHF_NOTE_NV_TKINFO"
	.tkinfo
        /*0018*/ 	.word	0x00000002
        /*0030*/ 	.string	""
        /*0030*/ 	.string	"ptxas"
        /*0030*/ 	.string	"Cuda compilation tools, release 13.0, V13.0.88"
        /*0030*/ 	.string	"Build cuda_13.0.r13.0/compiler.36424714_0"
        /*0030*/ 	.string	"-arch sm_100a -m 64 "



//--------------------- .note.nv.cuinfo           --------------------------
	.section	.note.nv.cuinfo,"",@"SHT_NOTE"
	.sectionflags	@"SHF_NOTE_NV_CUINFO"
        /*0018*/ 	.short	0x0002
        /*001a*/ 	.short	0x0064
        /*001c*/ 	.short	0x0082
	.zero		2


//--------------------- .nv.info                  --------------------------
	.section	.nv.info,"",@"SHT_CUDA_INFO"
	.align	4


	//----- nvinfo : EIATTR_REGCOUNT
	.align		4
        /*0000*/ 	.byte	0x04, 0x2f
        /*0002*/ 	.short	(.L_19 - .L_18)
	.align		4
.L_18:
        /*0004*/ 	.word	index@(_ZN7cutlass13device_kernelINS_4gemm6kernel13GemmUniversalIN4cute5tupleIJiiiiEEENS1_10collective13CollectiveMmaINS1_35MainloopSm100TmaUmmaWarpSpecializedILi2ELi2ELi4ENS5_IJNS4_1CILi1EEESB_SB_EEEEENS5_IJNSA_ILi128EEENSA_ILi64EEENSA_ILi32EEEEEENS_12float_e5m2_tENS5_IJlSB_lEEESI_SJ_NS4_8TiledMMAINS4_8MMA_AtomIJNS4_10MMA_TraitsINS4_19SM100_MMA_F8F6F4_SSEJSI_SI_fSE_SF_NS4_17integral_constantINS4_4UMMA5MajorELSQ_0EEESR_NSO_INSP_7ScaleInELSS_0EEEST_EEEEEENS4_6LayoutISC_NS5_IJNSA_ILi0EEESX_SX_EEEEENS5_IJNS4_10UnderscoreES10_S10_EEEEENS4_13SM90_TMA_LOADENS4_14ComposedLayoutINS4_7SwizzleILi1ELi4ELi3EEENS4_18smem_ptr_flag_bitsILi8EEENSW_INS5_IJNSA_ILi8EEESG_EEENS5_IJSG_SB_EEEEEEEvNS4_8identityES13_S1D_vS1E_EENS_8epilogue10collective18CollectiveEpilogueINS1G_23Sm100TmaWarpSpecializedILi1ELi1ELi64ELb0ELb0EEEJSH_NS5_IJNSW_ISE_SB_EENSW_ISF_SB_EEEEESI_SJ_SI_SJ_NS1G_6fusion15FusionCallbacksIS1K_NS1O_17LinearCombinationISI_fSI_fLNS_15FloatRoundStyleE2EEESH_S1N_JEEENS4_5SM1004TMEM4LOAD26SM100_TMEM_LOAD_32dp32b64xES13_NS14_INS15_ILi2ELi4ELi3EEES18_NSW_INS5_IJS19_SF_EEENS5_IJSF_SB_EEEEEEENS4_39AutoVectorizingCopyWithAssumedAlignmentILi128EEENS4_14SM90_TMA_STOREES22_S24_S24_EEEvvEEEEvNT_6ParamsE)
        /*0008*/ 	.word	0x000000c2


	//----- nvinfo : EIATTR_FRAME_SIZE
	.align		4
.L_19:
        /*000c*/ 	.byte	0x04, 0x11
        /*000e*/ 	.short	(.L_21 - .L_20)
	.align		4
.L_20:
        /*0010*/ 	.word	index@($__internal_2_$__cuda_sm10x_tcgen05_guardrail_trap_unallocated_columns_being_dealloced)
        /*0014*/ 	.word	0x00000000


	//----- nvinfo : EIATTR_FRAME_SIZE
	.align		4
.L_21:
        /*0018*/ 	.byte	0x04, 0x11
        /*001a*/ 	.short	(.L_23 - .L_22)
	.align		4
.L_22:
        /*001c*/ 	.word	index@($__internal_1_$__cuda_sm10x_tcgen05_guardrail_trap_phase_invalid_during_alloc)
        /*0020*/ 	.word	0x00000000


	//----- nvinfo : EIATTR_FRAME_SIZE
	.align		4
.L_23:
        /*0024*/ 	.byte	0x04, 0x11
        /*0026*/ 	.short	(.L_25 - .L_24)
	.align		4
.L_24:
        /*0028*/ 	.word	index@($__internal_0_$__cuda_sm10x_tcgen05_guardrail_trap_col_being_dealloced_not_returned_by_alloc)
        /*002c*/ 	.word	0x00000000


	//----- nvinfo : EIATTR_FRAME_SIZE
	.align		4
.L_25:
        /*0030*/ 	.byte	0x04, 0x11
        /*0032*/ 	.short	(.L_27 - .L_26)
	.align		4
.L_26:
        /*0034*/ 	.word	index@(_ZN7cutlass13device_kernelINS_4gemm6kernel13GemmUniversalIN4cute5tupleIJiiiiEEENS1_10collective13CollectiveMmaINS1_35MainloopSm100TmaUmmaWarpSpecializedILi2ELi2ELi4ENS5_IJNS4_1CILi1EEESB_SB_EEEEENS5_IJNSA_ILi128EEENSA_ILi64EEENSA_ILi32EEEEEENS_12float_e5m2_tENS5_IJlSB_lEEESI_SJ_NS4_8TiledMMAINS4_8MMA_AtomIJNS4_10MMA_TraitsINS4_19SM100_MMA_F8F6F4_SSEJSI_SI_fSE_SF_NS4_17integral_constantINS4_4UMMA5MajorELSQ_0EEESR_NSO_INSP_7ScaleInELSS_0EEEST_EEEEEENS4_6LayoutISC_NS5_IJNSA_ILi0EEESX_SX_EEEEENS5_IJNS4_10UnderscoreES10_S10_EEEEENS4_13SM90_TMA_LOADENS4_14ComposedLayoutINS4_7SwizzleILi1ELi4ELi3EEENS4_18smem_ptr_flag_bitsILi8EEENSW_INS5_IJNSA_ILi8EEESG_EEENS5_IJSG_SB_EEEEEEEvNS4_8identityES13_S1D_vS1E_EENS_8epilogue10collective18CollectiveEpilogueINS1G_23Sm100TmaWarpSpecializedILi1ELi1ELi64ELb0ELb0EEEJSH_NS5_IJNSW_ISE_SB_EENSW_ISF_SB_EEEEESI_SJ_SI_SJ_NS1G_6fusion15FusionCallbacksIS1K_NS1O_17LinearCombinationISI_fSI_fLNS_15FloatRoundStyleE2EEESH_S1N_JEEENS4_5SM1004TMEM4LOAD26SM100_TMEM_LOAD_32dp32b64xES13_NS14_INS15_ILi2ELi4ELi3EEES18_NSW_INS5_IJS19_SF_EEENS5_IJSF_SB_EEEEEEENS4_39AutoVectorizingCopyWithAssumedAlignmentILi128EEENS4_14SM90_TMA_STOREES22_S24_S24_EEEvvEEEEvNT_6ParamsE)
        /*0038*/ 	.word	0x00000000


	//----- nvinfo : EIATTR_MIN_STACK_SIZE
	.align		4
.L_27:
        /*003c*/ 	.byte	0x04, 0x12
        /*003e*/ 	.short	(.L_29 - .L_28)
	.align		4
.L_28:
        /*0040*/ 	.word	index@(_ZN7cutlass13device_kernelINS_4gemm6kernel13GemmUniversalIN4cute5tupleIJiiiiEEENS1_10collective13CollectiveMmaINS1_35MainloopSm100TmaUmmaWarpSpecializedILi2ELi2ELi4ENS5_IJNS4_1CILi1EEESB_SB_EEEEENS5_IJNSA_ILi128EEENSA_ILi64EEENSA_ILi32EEEEEENS_12float_e5m2_tENS5_IJlSB_lEEESI_SJ_NS4_8TiledMMAINS4_8MMA_AtomIJNS4_10MMA_TraitsINS4_19SM100_MMA_F8F6F4_SSEJSI_SI_fSE_SF_NS4_17integral_constantINS4_4UMMA5MajorELSQ_0EEESR_NSO_INSP_7ScaleInELSS_0EEEST_EEEEEENS4_6LayoutISC_NS5_IJNSA_ILi0EEESX_SX_EEEEENS5_IJNS4_10UnderscoreES10_S10_EEEEENS4_13SM90_TMA_LOADENS4_14ComposedLayoutINS4_7SwizzleILi1ELi4ELi3EEENS4_18smem_ptr_flag_bitsILi8EEENSW_INS5_IJNSA_ILi8EEESG_EEENS5_IJSG_SB_EEEEEEEvNS4_8identityES13_S1D_vS1E_EENS_8epilogue10collective18CollectiveEpilogueINS1G_23Sm100TmaWarpSpecializedILi1ELi1ELi64ELb0ELb0EEEJSH_NS5_IJNSW_ISE_SB_EENSW_ISF_SB_EEEEESI_SJ_SI_SJ_NS1G_6fusion15FusionCallbacksIS1K_NS1O_17LinearCombinationISI_fSI_fLNS_15FloatRoundStyleE2EEESH_S1N_JEEENS4_5SM1004TMEM4LOAD26SM100_TMEM_LOAD_32dp32b64xES13_NS14_INS15_ILi2ELi4ELi3EEES18_NSW_INS5_IJS19_SF_EEENS5_IJSF_SB_EEEEEEENS4_39AutoVectorizingCopyWithAssumedAlignmentILi128EEENS4_14SM90_TMA_STOREES22_S24_S24_EEEvvEEEEvNT_6ParamsE)
        /*0044*/ 	.word	0x00000000
.L_29:


//--------------------- .nv.compat                --------------------------
	.section	.nv.compat,"",@"SHT_CUDA_COMPAT_INFO"
	.align	4
        /*0000*/ 	.byte	0x02, 0x09, 0x01, 0x00, 0x02, 0x02, 0x02, 0x00, 0x02, 0x05, 0x05, 0x00, 0x03, 0x07, 0x01, 0x01
        /*0010*/ 	.byte	0x02, 0x03, 0x01, 0x00, 0x02, 0x06, 0x01, 0x00, 0x04, 0x0b, 0x08, 0x00, 0x09, 0x00, 0x00, 0x00
        /*0020*/ 	.byte	0x00, 0x00, 0x00, 0x00


//--------------------- .nv.info._ZN7cutlass13device_kernelINS_4gemm6kernel13GemmUniversalIN4cute5tupleIJiiiiEEENS1_10collective13CollectiveMmaINS1_35MainloopSm100TmaUmmaWarpSpecializedILi2ELi2ELi4ENS5_IJNS4_1CILi1EEESB_SB_EEEEENS5_IJNSA_ILi128EEENSA_ILi64EEENSA_ILi32EEEEEENS_12float_e5m2_tENS5_IJlSB_lEEESI_SJ_NS4_8TiledMMAINS4_8MMA_AtomIJNS4_10MMA_TraitsINS4_19SM100_MMA_F8F6F4_SSEJSI_SI_fSE_SF_NS4_17integral_constantINS4_4UMMA5MajorELSQ_0EEESR_NSO_INSP_7ScaleInELSS_0EEEST_EEEEEENS4_6LayoutISC_NS5_IJNSA_ILi0EEESX_SX_EEEEENS5_IJNS4_10UnderscoreES10_S10_EEEEENS4_13SM90_TMA_LOADENS4_14ComposedLayoutINS4_7SwizzleILi1ELi4ELi3EEENS4_18smem_ptr_flag_bitsILi8EEENSW_INS5_IJNSA_ILi8EEESG_EEENS5_IJSG_SB_EEEEEEEvNS4_8identityES13_S1D_vS1E_EENS_8epilogue10collective18CollectiveEpilogueINS1G_23Sm100TmaWarpSpecializedILi1ELi1ELi64ELb0ELb0EEEJSH_NS5_IJNSW_ISE_SB_EENSW_ISF_SB_EEEEESI_SJ_SI_SJ_NS1G_6fusion15FusionCallbacksIS1K_NS1O_17LinearCombinationISI_fSI_fLNS_15FloatRoundStyleE2EEESH_S1N_JEEENS4_5SM1004TMEM4LOAD26SM100_TMEM_LOAD_32dp32b64xES13_NS14_INS15_ILi2ELi4ELi3EEES18_NSW_INS5_IJS19_SF_EEENS5_IJSF_SB_EEEEEEENS4_39AutoVectorizingCopyWithAssumedAlignmentILi128EEENS4_14SM90_TMA_STOREES22_S24_S24_EEEvvEEEEvNT_6ParamsE --------------------------
	.section	.nv.info._ZN7cutlass13device_kernelINS_4gemm6kernel13GemmUniversalIN4cute5tupleIJiiiiEEENS1_10collective13CollectiveMmaINS1_35MainloopSm100TmaUmmaWarpSpecializedILi2ELi2ELi4ENS5_IJNS4_1CILi1EEESB_SB_EEEEENS5_IJNSA_ILi128EEENSA_ILi64EEENSA_ILi32EEEEEENS_12float_e5m2_tENS5_IJlSB_lEEESI_SJ_NS4_8TiledMMAINS4_8MMA_AtomIJNS4_10MMA_TraitsINS4_19SM100_MMA_F8F6F4_SSEJSI_SI_fSE_SF_NS4_17integral_constantINS4_4UMMA5MajorELSQ_0EEESR_NSO_INSP_7ScaleInELSS_0EEEST_EEEEEENS4_6LayoutISC_NS5_IJNSA_ILi0EEESX_SX_EEEEENS5_IJNS4_10UnderscoreES10_S10_EEEEENS4_13SM90_TMA_LOADENS4_14ComposedLayoutINS4_7SwizzleILi1ELi4ELi3EEENS4_18smem_ptr_flag_bitsILi8EEENSW_INS5_IJNSA_ILi8EEESG_EEENS5_IJSG_SB_EEEEEEEvNS4_8identityES13_S1D_vS1E_EENS_8epilogue10collective18CollectiveEpilogueINS1G_23Sm100TmaWarpSpecializedILi1ELi1ELi64ELb0ELb0EEEJSH_NS5_IJNSW_ISE_SB_EENSW_ISF_SB_EEEEESI_SJ_SI_SJ_NS1G_6fusion15FusionCallbacksIS1K_NS1O_17LinearCombinationISI_fSI_fLNS_15FloatRoundStyleE2EEESH_S1N_JEEENS4_5SM1004TMEM4LOAD26SM100_TMEM_LOAD_32dp32b64xES13_NS14_INS15_ILi2ELi4ELi3EEES18_NSW_INS5_IJS19_SF_EEENS5_IJSF_SB_EEEEEEENS4_39AutoVectorizingCopyWithAssumedAlignmentILi128EEENS4_14SM90_TMA_STOREES22_S24_S24_EEEvvEEEEvNT_6ParamsE,"",@"SHT_CUDA_INFO"
	.sectionflags	@""
	.align	4


	//----- nvinfo : EIATTR_CUDA_API_VERSION
	.align		4
        /*0000*/ 	.byte	0x04, 0x37
        /*0002*/ 	.short	(.L_31 - .L_30)
.L_30:
        /*0004*/ 	.word	0x00000082


	//----- nvinfo : EIATTR_KPARAM_INFO
	.align		4
.L_31:
        /*0008*/ 	.byte	0x04, 0x17
        /*000a*/ 	.short	(.L_33 - .L_32)
.L_32:
        /*000c*/ 	.word	0x00000000
        /*0010*/ 	.short	0x0000
        /*0012*/ 	.short	0x0000
        /*0014*/ 	.byte	0x00, 0xf0, 0x01, 0x20


	//----- nvinfo : EIATTR_AT_ENTRY_FRAGMENTS
	.align		4
.L_33:
        /*0018*/ 	.byte	0x04, 0x4f
        /*001a*/ 	.short	(.L_35 - .L_34)


	//   ....[0]....
.L_34:
        /*001c*/ 	.word	0x00000006


	//----- nvinfo : EIATTR_RESERVED_SMEM_USED
	.align		4
.L_35:
        /*0020*/ 	.byte	0x01, 0x41
	.zero		2


	//----- nvinfo : EIATTR_SPARSE_MMA_MASK
	.align		4
        /*0024*/ 	.byte	0x03, 0x50
        /*0026*/ 	.short	0x0000


	//----- nvinfo : EIATTR_TCGEN05_1CTA_USED
	.align		4
        /*0028*/ 	.byte	0x01, 0x51
	.zero		2


	//----- nvinfo : EIATTR_MAXREG_COUNT
	.align		4
        /*002c*/ 	.byte	0x03, 0x1b
        /*002e*/ 	.short	0x00ff


	//----- nvinfo : EIATTR_NUM_BARRIERS
	.align		4
        /*0030*/ 	.byte	0x02, 0x4c
        /*0032*/ 	.byte	0x07
	.zero		1


	//----- nvinfo : EIATTR_EXTERNS
	.align		4
        /*0034*/ 	.byte	0x04, 0x0f
        /*0036*/ 	.short	(.L_37 - .L_36)


	//   ....[0]....
	.align		4
.L_36:
        /*0038*/ 	.word	index@(__assertfail)


	//----- nvinfo : EIATTR_MERCURY_ISA_VERSION
	.align		4
.L_37:
        /*003c*/ 	.byte	0x03, 0x5f
        /*003e*/ 	.short	0x0101


	//----- nvinfo : EIATTR_INT_WARP_WIDE_INSTR_OFFSETS
	.align		4
        /*0040*/ 	.byte	0x04, 0x31
        /*0042*/ 	.short	(.L_39 - .L_38)


	//   ....[0]....
.L_38:
        /*0044*/ 	.word	0x00001d40


	//   ....[1]....
        /*0048*/ 	.word	0x00003520


	//   ....[2]....
        /*004c*/ 	.word	0x00003540


	//   ....[3]....
        /*0050*/ 	.word	0x00003570


	//   ....[4]....
        /*0054*/ 	.word	0x00003f80


	//   ....[5]....
        /*0058*/ 	.word	0x00004070


	//----- nvinfo : EIATTR_COOP_GROUP_MASK_REGIDS
	.align		4
.L_39:
        /*005c*/ 	.byte	0x04, 0x29
        /*005e*/ 	.short	(.L_41 - .L_40)


	//   ....[0]....
.L_40:
        /*0060*/ 	.word	0xffffffff


	//   ....[1]....
        /*0064*/ 	.word	0xffffffff


	//   ....[2]....
        /*0068*/ 	.word	0xffffffff


	//   ....[3]....
        /*006c*/ 	.word	0xffffffff


	//   ....[4]....
        /*0070*/ 	.word	0xffffffff


	//   ....[5]....
        /*0074*/ 	.word	0xffffffff


	//   ....[6]....
        /*0078*/ 	.word	0xffffffff


	//   ....[7]....
        /*007c*/ 	.word	0xffffffff


	//   ....[8]....
        /*0080*/ 	.word	0xffffffff


	//   ....[9]....
        /*0084*/ 	.word	0xffffffff


	//   ....[10]....
        /*0088*/ 	.word	0xffffffff


	//   ....[11]....
        /*008c*/ 	.word	0xffffffff


	//   ....[12]....
        /*0090*/ 	.word	0xffffffff


	//----- nvinfo : EIATTR_COOP_GROUP_INSTR_OFFSETS
	.align		4
.L_41:
        /*0094*/ 	.byte	0x04, 0x28
        /*0096*/ 	.short	(.L_43 - .L_42)


	//   ....[0]....
.L_42:
        /*0098*/ 	.word	0x00000090


	//   ....[1]....
        /*009c*/ 	.word	0x000004d0


	//   ....[2]....
        /*00a0*/ 	.word	0x00000600


	//   ....[3]....
        /*00a4*/ 	.word	0x00000740


	//   ....[4]....
        /*00a8*/ 	.word	0x00000840


	//   ....[5]....
        /*00ac*/ 	.word	0x000009b0


	//   ....[6]....
        /*00b0*/ 	.word	0x00000b50


	//   ....[7]....
        /*00b4*/ 	.word	0x00001c20


	//   ....[8]....
        /*00b8*/ 	.word	0x000028e0


	//   ....[9]....
        /*00bc*/ 	.word	0x00002af0


	//   ....[10]....
        /*00c0*/ 	.word	0x00002b20


	//   ....[11]....
        /*00c4*/ 	.word	0x00003400


	//   ....[12]....
        /*00c8*/ 	.word	0x00003630


	//----- nvinfo : EIATTR_VRC_CTA_INIT_COUNT
	.align		4
.L_43:
        /*00cc*/ 	.byte	0x02, 0x4a
        /*00ce*/ 	.byte	0x80
	.zero		1


	//----- nvinfo : EIATTR_SYSCALL_OFFSETS
	.align		4
        /*00d0*/ 	.byte	0x04, 0x46
        /*00d2*/ 	.short	(.L_45 - .L_44)


	//   ....[0]....
.L_44:
        /*00d4*/ 	.word	0x00004a60


	//   ....[1]....
        /*00d8*/ 	.word	0x00004ba0


	//   ....[2]....
        /*00dc*/ 	.word	0x00005340


	//----- nvinfo : EIATTR_MBARRIER_INSTR_OFFSETS
	.align		4
.L_45:
        /*00e0*/ 	.byte	0x04, 0x39
        /*00e2*/ 	.short	(.L_47 - .L_46)


	//   ....[0]....
.L_46:
        /*00e4*/ 	.word	0x000005b0
        /*00e8*/ 	.word	0x000000ff
        /*00ec*/ 	.word	0x00000000
        /*00f0*/ 	.short	0x0100
        /*00f2*/ 	.byte	0x05
	.zero		1


	//   ....[1]....
        /*00f4*/ 	.word	0x000005c0
        /*00f8*/ 	.word	0x000000ff
        /*00fc*/ 	.word	0x00000010
        /*0100*/ 	.short	0x0100
        /*0102*/ 	.byte	0x05
	.zero		1


	//   ....[2]....
        /*0104*/ 	.word	0x000005d0
        /*0108*/ 	.word	0x000000ff
        /*010c*/ 	.word	0x00000008
        /*0110*/ 	.short	0x0100
        /*0112*/ 	.byte	0x05
	.zero		1


	//   ....[3]....
        /*0114*/ 	.word	0x000005e0
        /*0118*/ 	.word	0x000000ff
        /*011c*/ 	.word	0x00000018
        /*0120*/ 	.short	0x0100
        /*0122*/ 	.byte	0x05
	.zero		1


	//   ....[4]....
        /*0124*/ 	.word	0x00000710
        /*0128*/ 	.word	0x000000ff
        /*012c*/ 	.word	0x00000020
        /*0130*/ 	.short	0x0100
        /*0132*/ 	.byte	0x06
	.zero		1


	//   ....[5]....
        /*0134*/ 	.word	0x00000720
        /*0138*/ 	.word	0x000000ff
        /*013c*/ 	.word	0x00000028
        /*0140*/ 	.short	0x0100
        /*0142*/ 	.byte	0x06
	.zero		1


	//   ....[6]....
        /*0144*/ 	.word	0x00000810
        /*0148*/ 	.word	0x000000ff
        /*014c*/ 	.word	0x00000030
        /*0150*/ 	.short	0x0100
        /*0152*/ 	.byte	0x05
	.zero		1


	//   ....[7]....
        /*0154*/ 	.word	0x00000820
        /*0158*/ 	.word	0x000000ff
        /*015c*/ 	.word	0x00000038
        /*0160*/ 	.short	0x0100
        /*0162*/ 	.byte	0x05
	.zero		1


	//   ....[8]....
        /*0164*/ 	.word	0x00000960
        /*0168*/ 	.word	0x000000ff
        /*016c*/ 	.word	0x00000040
        /*0170*/ 	.short	0x0100
        /*0172*/ 	.byte	0x05
	.zero		1


	//   ....[9]....
        /*0174*/ 	.word	0x00000970
        /*0178*/ 	.word	0x000000ff
        /*017c*/ 	.word	0x00000050
        /*0180*/ 	.short	0x0100
        /*0182*/ 	.byte	0x05
	.zero		1


	//   ....[10]....
        /*0184*/ 	.word	0x00000980
        /*0188*/ 	.word	0x000000ff
        /*018c*/ 	.word	0x00000048
        /*0190*/ 	.short	0x0100
        /*0192*/ 	.byte	0x05
	.zero		1


	//   ....[11]....
        /*0194*/ 	.word	0x00000990
        /*0198*/ 	.word	0x000000ff
        /*019c*/ 	.word	0x00000058
        /*01a0*/ 	.short	0x0100
        /*01a2*/ 	.byte	0x05
	.zero		1


	//   ....[12]....
        /*01a4*/ 	.word	0x00000ac0
        /*01a8*/ 	.word	0x000000ff
        /*01ac*/ 	.word	0x00000060
        /*01b0*/ 	.short	0x0100
        /*01b2*/ 	.byte	0x06
	.zero		1


	//   ....[13]....
        /*01b4*/ 	.word	0x00000ad0
        /*01b8*/ 	.word	0x000000ff
        /*01bc*/ 	.word	0x00000080
        /*01c0*/ 	.short	0x0100
        /*01c2*/ 	.byte	0x06
	.zero		1


	//   ....[14]....
        /*01c4*/ 	.word	0x00000ae0
        /*01c8*/ 	.word	0x000000ff
        /*01cc*/ 	.word	0x00000068
        /*01d0*/ 	.short	0x0100
        /*01d2*/ 	.byte	0x06
	.zero		1


	//   ....[15]....
        /*01d4*/ 	.word	0x00000af0
        /*01d8*/ 	.word	0x000000ff
        /*01dc*/ 	.word	0x00000088
        /*01e0*/ 	.short	0x0100
        /*01e2*/ 	.byte	0x06
	.zero		1


	//   ....[16]....
        /*01e4*/ 	.word	0x00000b00
        /*01e8*/ 	.word	0x000000ff
        /*01ec*/ 	.word	0x00000070
        /*01f0*/ 	.short	0x0100
        /*01f2*/ 	.byte	0x06
	.zero		1


	//   ....[17]....
        /*01f4*/ 	.word	0x00000b10
        /*01f8*/ 	.word	0x000000ff
        /*01fc*/ 	.word	0x00000090
        /*0200*/ 	.short	0x0100
        /*0202*/ 	.byte	0x06
	.zero		1


	//   ....[18]....
        /*0204*/ 	.word	0x00000b20
        /*0208*/ 	.word	0x000000ff
        /*020c*/ 	.word	0x00000078
        /*0210*/ 	.short	0x0100
        /*0212*/ 	.byte	0x06
	.zero		1


	//   ....[19]....
        /*0214*/ 	.word	0x00000b30
        /*0218*/ 	.word	0x000000ff
        /*021c*/ 	.word	0x00000098
        /*0220*/ 	.short	0x0100
        /*0222*/ 	.byte	0x06
	.zero		1


	//   ....[20]....
        /*0224*/ 	.word	0x00000c20
        /*0228*/ 	.word	0x000000ff
        /*022c*/ 	.word	0x000000a0
        /*0230*/ 	.short	0x0100
        /*0232*/ 	.byte	0x05
	.zero		1


	//   ....[21]....
        /*0234*/ 	.word	0x00000c30
        /*0238*/ 	.word	0x000000ff
        /*023c*/ 	.word	0x000000b0
        /*0240*/ 	.short	0x0100
        /*0242*/ 	.byte	0x05
	.zero		1


	//   ....[22]....
        /*0244*/ 	.word	0x00000c40
        /*0248*/ 	.word	0x000000ff
        /*024c*/ 	.word	0x000000a8
        /*0250*/ 	.short	0x0100
        /*0252*/ 	.byte	0x05
	.zero		1


	//   ....[23]....
        /*0254*/ 	.word	0x00000c50
        /*0258*/ 	.word	0x000000ff
        /*025c*/ 	.word	0x000000b8
        /*0260*/ 	.short	0x0100
        /*0262*/ 	.byte	0x05
	.zero		1


	//   ....[24]....
        /*0264*/ 	.word	0x00001520
        /*0268*/ 	.word	0x00000003
        /*026c*/ 	.word	0x000000b0
        /*0270*/ 	.short	0x010a
        /*0272*/ 	.byte	0xff
	.zero		1


	//   ....[25]....
        /*0274*/ 	.word	0x00001550
        /*0278*/ 	.word	0x00000003
        /*027c*/ 	.word	0x000000a0
        /*0280*/ 	.short	0x0101
        /*0282*/ 	.byte	0xff
	.zero		1


	//   ....[26]....
        /*0284*/ 	.word	0x00001620
        /*0288*/ 	.word	0x000000ff
        /*028c*/ 	.word	0x00000010
        /*0290*/ 	.short	0x010a
        /*0292*/ 	.byte	0x08
	.zero		1


	//   ....[27]....
        /*0294*/ 	.word	0x000016c0
        /*0298*/ 	.word	0x000000ff
        /*029c*/ 	.word	0x00000010
        /*02a0*/ 	.short	0x010a
        /*02a2*/ 	.byte	0x21
	.zero		1


	//   ....[28]....
        /*02a4*/ 	.word	0x00001810
        /*02a8*/ 	.word	0x000000ff
        /*02ac*/ 	.word	0x00000010
        /*02b0*/ 	.short	0x010a
        /*02b2*/ 	.byte	0x08
	.zero		1


	//   ....[29]....
        /*02b4*/ 	.word	0x00001920
        /*02b8*/ 	.word	0x000000ff
        /*02bc*/ 	.word	0x00000038
        /*02c0*/ 	.short	0x0101
        /*02c2*/ 	.byte	0x04
	.zero		1


	//   ....[30]....
        /*02c4*/ 	.word	0x00001940
        /*02c8*/ 	.word	0x000000ff
        /*02cc*/ 	.word	0x00000010
        /*02d0*/ 	.short	0x010a
        /*02d2*/ 	.byte	0x08
	.zero		1


	//   ....[31]....
        /*02d4*/ 	.word	0x000019c0
        /*02d8*/ 	.word	0x000000ff
        /*02dc*/ 	.word	0x00000010
        /*02e0*/ 	.short	0x010a
        /*02e2*/ 	.byte	0x11
	.zero		1


	//   ....[32]....
        /*02e4*/ 	.word	0x00001b10
        /*02e8*/ 	.word	0x000000ff
        /*02ec*/ 	.word	0x00000010
        /*02f0*/ 	.short	0x010a
        /*02f2*/ 	.byte	0x08
	.zero		1


	//   ....[33]....
        /*02f4*/ 	.word	0x00001c50
        /*02f8*/ 	.word	0x00000002
        /*02fc*/ 	.word	0x00000040
        /*0300*/ 	.short	0x010a
        /*0302*/ 	.byte	0xff
	.zero		1


	//   ....[34]....
        /*0304*/ 	.word	0x00001d10
        /*0308*/ 	.word	0x00000002
        /*030c*/ 	.word	0x00000000
        /*0310*/ 	.short	0x0101
        /*0312*/ 	.byte	0xff
	.zero		1


	//   ....[35]....
        /*0314*/ 	.word	0x00002270
        /*0318*/ 	.word	0x000000ff
        /*031c*/ 	.word	0x00000000
        /*0320*/ 	.short	0x010a
        /*0322*/ 	.byte	0x04
	.zero		1


	//   ....[36]....
        /*0324*/ 	.word	0x00002310
        /*0328*/ 	.word	0x00000000
        /*032c*/ 	.word	0x00000000
        /*0330*/ 	.short	0x010a
        /*0332*/ 	.byte	0xff
	.zero		1


	//   ....[37]....
        /*0334*/ 	.word	0x00002430
        /*0338*/ 	.word	0x00000000
        /*033c*/ 	.word	0x000000a0
        /*0340*/ 	.short	0x010a
        /*0342*/ 	.byte	0xff
	.zero		1


	//   ....[38]....
        /*0344*/ 	.word	0x00002490
        /*0348*/ 	.word	0x00000004
        /*034c*/ 	.word	0x00000000
        /*0350*/ 	.short	0x0101
        /*0352*/ 	.byte	0xff
	.zero		1


	//   ....[39]....
        /*0354*/ 	.word	0x000024b0
        /*0358*/ 	.word	0x000000ff
        /*035c*/ 	.word	0x00000050
        /*0360*/ 	.short	0x010a
        /*0362*/ 	.byte	0x05
	.zero		1


	//   ....[40]....
        /*0364*/ 	.word	0x000025d0
        /*0368*/ 	.word	0x00000000
        /*036c*/ 	.word	0x00000040
        /*0370*/ 	.short	0x010a
        /*0372*/ 	.byte	0xff
	.zero		1


	//   ....[41]....
        /*0374*/ 	.word	0x000026e0
        /*0378*/ 	.word	0x00000000
        /*037c*/ 	.word	0x00000000
        /*0380*/ 	.short	0x0101
        /*0382*/ 	.byte	0xff
	.zero		1


	//   ....[42]....
        /*0384*/ 	.word	0x00002770
        /*0388*/ 	.word	0x000000ff
        /*038c*/ 	.word	0x00000050
        /*0390*/ 	.short	0x0106
        /*0392*/ 	.byte	0x05
	.zero		1


	//   ....[43]....
        /*0394*/ 	.word	0x00002790
        /*0398*/ 	.word	0x000000ff
        /*039c*/ 	.word	0x00000050
        /*03a0*/ 	.short	0x010a
        /*03a2*/ 	.byte	0x05
	.zero		1


	//   ....[44]....
        /*03a4*/ 	.word	0x00002820
        /*03a8*/ 	.word	0x000000ff
        /*03ac*/ 	.word	0x00000050
        /*03b0*/ 	.short	0x0106
        /*03b2*/ 	.byte	0x04
	.zero		1


	//   ....[45]....
        /*03b4*/ 	.word	0x00002860
        /*03b8*/ 	.word	0x00000000
        /*03bc*/ 	.word	0x00000050
        /*03c0*/ 	.short	0x010a
        /*03c2*/ 	.byte	0xff
	.zero		1


	//   ....[46]....
        /*03c4*/ 	.word	0x00002d40
        /*03c8*/ 	.word	0x00000000
        /*03cc*/ 	.word	0x00000040
        /*03d0*/ 	.short	0x010a
        /*03d2*/ 	.byte	0xff
	.zero		1


	//   ....[47]....
        /*03d4*/ 	.word	0x00002e40
        /*03d8*/ 	.word	0x00000003
        /*03dc*/ 	.word	0x00000000
        /*03e0*/ 	.short	0x0101
        /*03e2*/ 	.byte	0xff
	.zero		1


	//   ....[48]....
        /*03e4*/ 	.word	0x00002e50
        /*03e8*/ 	.word	0x000000ff
        /*03ec*/ 	.word	0x00000000
        /*03f0*/ 	.short	0x010a
        /*03f2*/ 	.byte	0x04
	.zero		1


	//   ....[49]....
        /*03f4*/ 	.word	0x00002e70
        /*03f8*/ 	.word	0x000000ff
        /*03fc*/ 	.word	0x00000080
        /*0400*/ 	.short	0x010a
        /*0402*/ 	.byte	0x09
	.zero		1


	//   ....[50]....
        /*0404*/ 	.word	0x00002f50
        /*0408*/ 	.word	0x000000ff
        /*040c*/ 	.word	0x00000000
        /*0410*/ 	.short	0x010a
        /*0412*/ 	.byte	0x07
	.zero		1


	//   ....[51]....
        /*0414*/ 	.word	0x00003080
        /*0418*/ 	.word	0x000000ff
        /*041c*/ 	.word	0x00000000
        /*0420*/ 	.short	0x010a
        /*0422*/ 	.byte	0x04
	.zero		1


	//   ....[52]....
        /*0424*/ 	.word	0x00003230
        /*0428*/ 	.word	0x000000ff
        /*042c*/ 	.word	0x00000000
        /*0430*/ 	.short	0x010a
        /*0432*/ 	.byte	0x05
	.zero		1


	//   ....[53]....
        /*0434*/ 	.word	0x000032c0
        /*0438*/ 	.word	0x000000ff
        /*043c*/ 	.word	0x00000000
        /*0440*/ 	.short	0x010a
        /*0442*/ 	.byte	0x05
	.zero		1


	//   ....[54]....
        /*0444*/ 	.word	0x00003350
        /*0448*/ 	.word	0x000000ff
        /*044c*/ 	.word	0x00000000
        /*0450*/ 	.short	0x010a
        /*0452*/ 	.byte	0x05
	.zero		1


	//   ....[55]....
        /*0454*/ 	.word	0x000033e0
        /*0458*/ 	.word	0x000000ff
        /*045c*/ 	.word	0x00000000
        /*0460*/ 	.short	0x010a
        /*0462*/ 	.byte	0x07
	.zero		1


	//   ....[56]....
        /*0464*/ 	.word	0x00003820
        /*0468*/ 	.word	0x00000000
        /*046c*/ 	.word	0x00000040
        /*0470*/ 	.short	0x010a
        /*0472*/ 	.byte	0xff
	.zero		1


	//   ....[57]....
        /*0474*/ 	.word	0x00003910
        /*0478*/ 	.word	0x00000000
        /*047c*/ 	.word	0x00000000
        /*0480*/ 	.short	0x0101
        /*0482*/ 	.byte	0xff
	.zero		1


	//   ....[58]....
        /*0484*/ 	.word	0x00003c30
        /*0488*/ 	.word	0x000000ff
        /*048c*/ 	.word	0x00000038
        /*0490*/ 	.short	0x010a
        /*0492*/ 	.byte	0x06
	.zero		1


	//   ....[59]....
        /*0494*/ 	.word	0x00003db0
        /*0498*/ 	.word	0x000000ff
        /*049c*/ 	.word	0x00000028
        /*04a0*/ 	.short	0x010a
        /*04a2*/ 	.byte	0x06
	.zero		1


	//   ....[60]....
        /*04a4*/ 	.word	0x000040e0
        /*04a8*/ 	.word	0x000000ff
        /*04ac*/ 	.word	0x00000020
        /*04b0*/ 	.short	0x010b
        /*04b2*/ 	.byte	0x06
	.zero		1


	//   ....[61]....
        /*04b4*/ 	.word	0x00004100
        /*04b8*/ 	.word	0x000000ff
        /*04bc*/ 	.word	0x00000000
        /*04c0*/ 	.short	0x0101
        /*04c2*/ 	.byte	0x25
	.zero		1


	//   ....[62]....
        /*04c4*/ 	.word	0x00004140
        /*04c8*/ 	.word	0x00000000
        /*04cc*/ 	.word	0x00000028
        /*04d0*/ 	.short	0x010a
        /*04d2*/ 	.byte	0xff
	.zero		1


	//   ....[63]....
        /*04d4*/ 	.word	0x00004470
        /*04d8*/ 	.word	0x00000000
        /*04dc*/ 	.word	0x00000040
        /*04e0*/ 	.short	0x010a
        /*04e2*/ 	.byte	0xff
	.zero		1


	//   ....[64]....
        /*04e4*/ 	.word	0x00004580
        /*04e8*/ 	.word	0x00000000
        /*04ec*/ 	.word	0x00000000
        /*04f0*/ 	.short	0x0101
        /*04f2*/ 	.byte	0xff
	.zero		1


	//   ....[65]....
        /*04f4*/ 	.word	0x00004f20
        /*04f8*/ 	.word	0x000000ff
        /*04fc*/ 	.word	0x00000020
        /*0500*/ 	.short	0x010a
        /*0502*/ 	.byte	0x2b
	.zero		1


	//   ....[66]....
        /*0504*/ 	.word	0x00004f30
        /*0508*/ 	.word	0x0000009c
        /*050c*/ 	.word	0x00000060
        /*0510*/ 	.short	0x010a
        /*0512*/ 	.byte	0xff
	.zero		1


	//   ....[67]....
        /*0514*/ 	.word	0x000050c0
        /*0518*/ 	.word	0x000000ff
        /*051c*/ 	.word	0x00000020
        /*0520*/ 	.short	0x010a
        /*0522*/ 	.byte	0x2b
	.zero		1


	//   ....[68]....
        /*0524*/ 	.word	0x000051c0
        /*0528*/ 	.word	0x000000ff
        /*052c*/ 	.word	0x00000000
        /*0530*/ 	.short	0x0101
        /*0532*/ 	.byte	0x04
	.zero		1


	//   ....[69]....
        /*0534*/ 	.word	0x00005220
        /*0538*/ 	.word	0x0000009c
        /*053c*/ 	.word	0x00000060
        /*0540*/ 	.short	0x010a
        /*0542*/ 	.byte	0xff
	.zero		1


	//   ....[70]....
        /*0544*/ 	.word	0x000055e0
        /*0548*/ 	.word	0x000000ff
        /*054c*/ 	.word	0x00000000
        /*0550*/ 	.short	0x0101
        /*0552*/ 	.byte	0x05
	.zero		1


	//   ....[71]....
        /*0554*/ 	.word	0x00006690
        /*0558*/ 	.word	0x00000003
        /*055c*/ 	.word	0x000000b0
        /*0560*/ 	.short	0x010a
        /*0562*/ 	.byte	0xff
	.zero		1


	//   ....[72]....
        /*0564*/ 	.word	0x000066f0
        /*0568*/ 	.word	0x00000002
        /*056c*/ 	.word	0x00000010
        /*0570*/ 	.short	0x010a
        /*0572*/ 	.byte	0xff
	.zero		1


	//   ....[73]....
        /*0574*/ 	.word	0x00006750
        /*0578*/ 	.word	0x00000002
        /*057c*/ 	.word	0x00000010
        /*0580*/ 	.short	0x010a
        /*0582*/ 	.byte	0xff
	.zero		1


	//   ....[74]....
        /*0584*/ 	.word	0x000067a0
        /*0588*/ 	.word	0x00000002
        /*058c*/ 	.word	0x00000040
        /*0590*/ 	.short	0x010a
        /*0592*/ 	.byte	0xff
	.zero		1


	//   ....[75]....
        /*0594*/ 	.word	0x00006800
        /*0598*/ 	.word	0x00000000
        /*059c*/ 	.word	0x00000000
        /*05a0*/ 	.short	0x010a
        /*05a2*/ 	.byte	0xff
	.zero		1


	//   ....[76]....
        /*05a4*/ 	.word	0x00006850
        /*05a8*/ 	.word	0x00000000
        /*05ac*/ 	.word	0x000000a0
        /*05b0*/ 	.short	0x010a
        /*05b2*/ 	.byte	0xff
	.zero		1


	//   ....[77]....
        /*05b4*/ 	.word	0x000068b0
        /*05b8*/ 	.word	0x00000000
        /*05bc*/ 	.word	0x00000050
        /*05c0*/ 	.short	0x010a
        /*05c2*/ 	.byte	0xff
	.zero		1


	//   ....[78]....
        /*05c4*/ 	.word	0x00006900
        /*05c8*/ 	.word	0x00000000
        /*05cc*/ 	.word	0x00000040
        /*05d0*/ 	.short	0x010a
        /*05d2*/ 	.byte	0xff
	.zero		1


	//   ....[79]....
        /*05d4*/ 	.word	0x00006960
        /*05d8*/ 	.word	0x00000000
        /*05dc*/ 	.word	0x00000050
        /*05e0*/ 	.short	0x010a
        /*05e2*/ 	.byte	0xff
	.zero		1


	//   ....[80]....
        /*05e4*/ 	.word	0x000069b0
        /*05e8*/ 	.word	0x00000000
        /*05ec*/ 	.word	0x00000040
        /*05f0*/ 	.short	0x010a
        /*05f2*/ 	.byte	0xff
	.zero		1


	//   ....[81]....
        /*05f4*/ 	.word	0x00006a10
        /*05f8*/ 	.word	0x00000003
        /*05fc*/ 	.word	0x00000080
        /*0600*/ 	.short	0x010a
        /*0602*/ 	.byte	0xff
	.zero		1


	//   ....[82]....
        /*0604*/ 	.word	0x00006a70
        /*0608*/ 	.word	0x00000000
        /*060c*/ 	.word	0x00000000
        /*0610*/ 	.short	0x010a
        /*0612*/ 	.byte	0xff
	.zero		1


	//   ....[83]....
        /*0614*/ 	.word	0x00006ad0
        /*0618*/ 	.word	0x00000000
        /*061c*/ 	.word	0x00000000
        /*0620*/ 	.short	0x010a
        /*0622*/ 	.byte	0xff
	.zero		1


	//   ....[84]....
        /*0624*/ 	.word	0x00006b30
        /*0628*/ 	.word	0x00000000
        /*062c*/ 	.word	0x00000000
        /*0630*/ 	.short	0x010a
        /*0632*/ 	.byte	0xff
	.zero		1


	//   ....[85]....
        /*0634*/ 	.word	0x00006b90
        /*0638*/ 	.word	0x00000000
        /*063c*/ 	.word	0x00000000
        /*0640*/ 	.short	0x010a
        /*0642*/ 	.byte	0xff
	.zero		1


	//   ....[86]....
        /*0644*/ 	.word	0x00006bf0
        /*0648*/ 	.word	0x00000000
        /*064c*/ 	.word	0x00000000
        /*0650*/ 	.short	0x010a
        /*0652*/ 	.byte	0xff
	.zero		1


	//   ....[87]....
        /*0654*/ 	.word	0x00006c40
        /*0658*/ 	.word	0x00000000
        /*065c*/ 	.word	0x00000040
        /*0660*/ 	.short	0x010a
        /*0662*/ 	.byte	0xff
	.zero		1


	//   ....[88]....
        /*0664*/ 	.word	0x00006ca0
        /*0668*/ 	.word	0x00000000
        /*066c*/ 	.word	0x00000038
        /*0670*/ 	.short	0x010a
        /*0672*/ 	.byte	0xff
	.zero		1


	//   ....[89]....
        /*0674*/ 	.word	0x00006d00
        /*0678*/ 	.word	0x00000003
        /*067c*/ 	.word	0x00000028
        /*0680*/ 	.short	0x010a
        /*0682*/ 	.byte	0xff
	.zero		1


	//   ....[90]....
        /*0684*/ 	.word	0x00006d50
        /*0688*/ 	.word	0x00000000
        /*068c*/ 	.word	0x00000040
        /*0690*/ 	.short	0x010a
        /*0692*/ 	.byte	0xff
	.zero		1


	//   ....[91]....
        /*0694*/ 	.word	0x00006db0
        /*0698*/ 	.word	0x00000000
        /*069c*/ 	.word	0x00000020
        /*06a0*/ 	.short	0x010a
        /*06a2*/ 	.byte	0xff
	.zero		1


	//   ....[92]....
        /*06a4*/ 	.word	0x00006e00
        /*06a8*/ 	.word	0x0000009c
        /*06ac*/ 	.word	0x00000060
        /*06b0*/ 	.short	0x010a
        /*06b2*/ 	.byte	0xff
	.zero		1


	//----- nvinfo : EIATTR_NUM_MBARRIERS
	.align		4
.L_47:
        /*06b4*/ 	.byte	0x03, 0x38
        /*06b6*/ 	.short	0x0018


	//----- nvinfo : EIATTR_EXIT_INSTR_OFFSETS
	.align		4
        /*06b8*/ 	.byte	0x04, 0x1c
        /*06ba*/ 	.short	(.L_49 - .L_48)


	//   ....[0]....
.L_48:
        /*06bc*/ 	.word	0x00002340


	//   ....[1]....
        /*06c0*/ 	.word	0x00002830


	//   ....[2]....
        /*06c4*/ 	.word	0x00002890


	//   ....[3]....
        /*06c8*/ 	.word	0x00003640


	//   ....[4]....
        /*06cc*/ 	.word	0x00004170


	//   ....[5]....
        /*06d0*/ 	.word	0x000041b0


	//   ....[6]....
        /*06d4*/ 	.word	0x00006680


	//----- nvinfo : EIATTR_MAX_THREADS
	.align		4
.L_49:
        /*06d8*/ 	.byte	0x04, 0x05
        /*06da*/ 	.short	(.L_51 - .L_50)
.L_50:
        /*06dc*/ 	.word	0x00000100
        /*06e0*/ 	.word	0x00000001
        /*06e4*/ 	.word	0x00000001


	//----- nvinfo : EIATTR_CRS_STACK_SIZE
	.align		4
.L_51:
        /*06e8*/ 	.byte	0x04, 0x1e
        /*06ea*/ 	.short	(.L_53 - .L_52)
.L_52:
        /*06ec*/ 	.word	0x00000000


	//----- nvinfo : EIATTR_CBANK_PARAM_SIZE
	.align		4
.L_53:
        /*06f0*/ 	.byte	0x03, 0x19
        /*06f2*/ 	.short	0x0800


	//----- nvinfo : EIATTR_PARAM_CBANK
	.align		4
        /*06f4*/ 	.byte	0x04, 0x0a
        /*06f6*/ 	.short	(.L_55 - .L_54)
	.align		4
.L_54:
        /*06f8*/ 	.word	index@(.nv.constant0._ZN7cutlass13device_kernelINS_4gemm6kernel13GemmUniversalIN4cute5tupleIJiiiiEEENS1_10collective13CollectiveMmaINS1_35MainloopSm100TmaUmmaWarpSpecializedILi2ELi2ELi4ENS5_IJNS4_1CILi1EEESB_SB_EEEEENS5_IJNSA_ILi128EEENSA_ILi64EEENSA_ILi32EEEEEENS_12float_e5m2_tENS5_IJlSB_lEEESI_SJ_NS4_8TiledMMAINS4_8MMA_AtomIJNS4_10MMA_TraitsINS4_19SM100_MMA_F8F6F4_SSEJSI_SI_fSE_SF_NS4_17integral_constantINS4_4UMMA5MajorELSQ_0EEESR_NSO_INSP_7ScaleInELSS_0EEEST_EEEEEENS4_6LayoutISC_NS5_IJNSA_ILi0EEESX_SX_EEEEENS5_IJNS4_10UnderscoreES10_S10_EEEEENS4_13SM90_TMA_LOADENS4_14ComposedLayoutINS4_7SwizzleILi1ELi4ELi3EEENS4_18smem_ptr_flag_bitsILi8EEENSW_INS5_IJNSA_ILi8EEESG_EEENS5_IJSG_SB_EEEEEEEvNS4_8identityES13_S1D_vS1E_EENS_8epilogue10collective18CollectiveEpilogueINS1G_23Sm100TmaWarpSpecializedILi1ELi1ELi64ELb0ELb0EEEJSH_NS5_IJNSW_ISE_SB_EENSW_ISF_SB_EEEEESI_SJ_SI_SJ_NS1G_6fusion15FusionCallbacksIS1K_NS1O_17LinearCombinationISI_fSI_fLNS_15FloatRoundStyleE2EEESH_S1N_JEEENS4_5SM1004TMEM4LOAD26SM100_TMEM_LOAD_32dp32b64xES13_NS14_INS15_ILi2ELi4ELi3EEES18_NSW_INS5_IJS19_SF_EEENS5_IJSF_SB_EEEEEEENS4_39AutoVectorizingCopyWithAssumedAlignmentILi128EEENS4_14SM90_TMA_STOREES22_S24_S24_EEEvvEEEEvNT_6ParamsE)
        /*06fc*/ 	.short	0x0380
        /*06fe*/ 	.short	0x0800


	//----- nvinfo : EIATTR_SW_WAR
	.align		4
.L_55:
        /*0700*/ 	.byte	0x04, 0x36
        /*0702*/ 	.short	(.L_57 - .L_56)
.L_56:
        /*0704*/ 	.word	0x00000008
.L_57:


//--------------------- .nv.callgraph             --------------------------
	.section	.nv.callgraph,"",@"SHT_CUDA_CALLGRAPH"
	.align	4
	.sectionentsize	8
	.align		4
        /*0000*/ 	.word	0x00000000
	.align		4
        /*0004*/ 	.word	0xffffffff
	.align		4
        /*0008*/ 	.word	index@(_ZN7cutlass13device_kernelINS_4gemm6kernel13GemmUniversalIN4cute5tupleIJiiiiEEENS1_10collective13CollectiveMmaINS1_35MainloopSm100TmaUmmaWarpSpecializedILi2ELi2ELi4ENS5_IJNS4_1CILi1EEESB_SB_EEEEENS5_IJNSA_ILi128EEENSA_ILi64EEENSA_ILi32EEEEEENS_12float_e5m2_tENS5_IJlSB_lEEESI_SJ_NS4_8TiledMMAINS4_8MMA_AtomIJNS4_10MMA_TraitsINS4_19SM100_MMA_F8F6F4_SSEJSI_SI_fSE_SF_NS4_17integral_constantINS4_4UMMA5MajorELSQ_0EEESR_NSO_INSP_7ScaleInELSS_0EEEST_EEEEEENS4_6LayoutISC_NS5_IJNSA_ILi0EEESX_SX_EEEEENS5_IJNS4_10UnderscoreES10_S10_EEEEENS4_13SM90_TMA_LOADENS4_14ComposedLayoutINS4_7SwizzleILi1ELi4ELi3EEENS4_18smem_ptr_flag_bitsILi8EEENSW_INS5_IJNSA_ILi8EEESG_EEENS5_IJSG_SB_EEEEEEEvNS4_8identityES13_S1D_vS1E_EENS_8epilogue10collective18CollectiveEpilogueINS1G_23Sm100TmaWarpSpecializedILi1ELi1ELi64ELb0ELb0EEEJSH_NS5_IJNSW_ISE_SB_EENSW_ISF_SB_EEEEESI_SJ_SI_SJ_NS1G_6fusion15FusionCallbacksIS1K_NS1O_17LinearCombinationISI_fSI_fLNS_15FloatRoundStyleE2EEESH_S1N_JEEENS4_5SM1004TMEM4LOAD26SM100_TMEM_LOAD_32dp32b64xES13_NS14_INS15_ILi2ELi4ELi3EEES18_NSW_INS5_IJS19_SF_EEENS5_IJSF_SB_EEEEEEENS4_39AutoVectorizingCopyWithAssumedAlignmentILi128EEENS4_14SM90_TMA_STOREES22_S24_S24_EEEvvEEEEvNT_6ParamsE)
	.align		4
        /*000c*/ 	.word	index@(__assertfail)
	.align		4
        /*0010*/ 	.word	0x00000000
	.align		4
        /*0014*/ 	.word	0xfffffffe
	.align		4
        /*0018*/ 	.word	0x00000000
	.align		4
        /*001c*/ 	.word	0xfffffffd
	.align		4
        /*0020*/ 	.word	0x00000000
	.align		4
        /*0024*/ 	.word	0xfffffffc


//--------------------- .nv.constant4             --------------------------
	.section	.nv.constant4,"a",@progbits
	.align	8
	.align		8
.nv.constant4:
        /*0000*/ 	.dword	__assertfail
	.align		8
        /*0008*/ 	.dword	__unnamed_1
	.align		8
        /*0010*/ 	.dword	__unnamed_2
	.align		8
        /*0018*/ 	.dword	_ZN40_INTERNAL_d433e2d2_4_k_cu_c58b7125_319624cuda3std3__45__cpo5beginE
	.align		8
        /*0020*/ 	.dword	_ZN40_INTERNAL_d433e2d2_4_k_cu_c58b7125_319624cuda3std3__45__cpo3endE
	.align		8
        /*0028*/ 	.dword	_ZN40_INTERNAL_d433e2d2_4_k_cu_c58b7125_319624cuda3std3__45__cpo6cbeginE
	.align		8
        /*0030*/ 	.dword	_ZN40_INTERNAL_d433e2d2_4_k_cu_c58b7125_319624cuda3std3__45__cpo4cendE
	.align		8
        /*0038*/ 	.dword	_ZN40_INTERNAL_d433e2d2_4_k_cu_c58b7125_319624cuda3std3__442_GLOBAL__N__d433e2d2_4_k_cu_c58b7125_319626ignoreE
	.align		8
        /*0040*/ 	.dword	_ZN40_INTERNAL_d433e2d2_4_k_cu_c58b7125_319624cuda3std3__419piecewise_constructE
	.align		8
        /*0048*/ 	.dword	_ZN40_INTERNAL_d433e2d2_4_k_cu_c58b7125_319624cuda3std3__48in_placeE
	.align		8
        /*0050*/ 	.dword	_ZN40_INTERNAL_d433e2d2_4_k_cu_c58b7125_319624cuda3std6ranges3__45__cpo4swapE
	.align		8
        /*0058*/ 	.dword	_ZN40_INTERNAL_d433e2d2_4_k_cu_c58b7125_319624cuda3std6ranges3__45__cpo9iter_moveE
	.align		8
        /*0060*/ 	.dword	_ZN40_INTERNAL_d433e2d2_4_k_cu_c58b7125_319624cute7productE
	.align		8
        /*0068*/ 	.dword	_ZN40_INTERNAL_d433e2d2_4_k_cu_c58b7125_319624cute1_E
	.align		8
        /*0070*/ 	.dword	$str$25
	.align		8
        /*0078*/ 	.dword	$str$26
	.align		8
        /*0080*/ 	.dword	$str$27
	.align		8
        /*0088*/ 	.dword	$str$28


//--------------------- .text._ZN7cutlass13device_kernelINS_4gemm6kernel13GemmUniversalIN4cute5tupleIJiiiiEEENS1_10collective13CollectiveMmaINS1_35MainloopSm100TmaUmmaWarpSpecializedILi2ELi2ELi4ENS5_IJNS4_1CILi1EEESB_SB_EEEEENS5_IJNSA_ILi128EEENSA_ILi64EEENSA_ILi32EEEEEENS_12float_e5m2_tENS5_IJlSB_lEEESI_SJ_NS4_8TiledMMAINS4_8MMA_AtomIJNS4_10MMA_TraitsINS4_19SM100_MMA_F8F6F4_SSEJSI_SI_fSE_SF_NS4_17integral_constantINS4_4UMMA5MajorELSQ_0EEESR_NSO_INSP_7ScaleInELSS_0EEEST_EEEEEENS4_6LayoutISC_NS5_IJNSA_ILi0EEESX_SX_EEEEENS5_IJNS4_10UnderscoreES10_S10_EEEEENS4_13SM90_TMA_LOADENS4_14ComposedLayoutINS4_7SwizzleILi1ELi4ELi3EEENS4_18smem_ptr_flag_bitsILi8EEENSW_INS5_IJNSA_ILi8EEESG_EEENS5_IJSG_SB_EEEEEEEvNS4_8identityES13_S1D_vS1E_EENS_8epilogue10collective18CollectiveEpilogueINS1G_23Sm100TmaWarpSpecializedILi1ELi1ELi64ELb0ELb0EEEJSH_NS5_IJNSW_ISE_SB_EENSW_ISF_SB_EEEEESI_SJ_SI_SJ_NS1G_6fusion15FusionCallbacksIS1K_NS1O_17LinearCombinationISI_fSI_fLNS_15FloatRoundStyleE2EEESH_S1N_JEEENS4_5SM1004TMEM4LOAD26SM100_TMEM_LOAD_32dp32b64xES13_NS14_INS15_ILi2ELi4ELi3EEES18_NSW_INS5_IJS19_SF_EEENS5_IJSF_SB_EEEEEEENS4_39AutoVectorizingCopyWithAssumedAlignmentILi128EEENS4_14SM90_TMA_STOREES22_S24_S24_EEEvvEEEEvNT_6ParamsE --------------------------
	.section	.text._ZN7cutlass13device_kernelINS_4gemm6kernel13GemmUniversalIN4cute5tupleIJiiiiEEENS1_10collective13CollectiveMmaINS1_35MainloopSm100TmaUmmaWarpSpecializedILi2ELi2ELi4ENS5_IJNS4_1CILi1EEESB_SB_EEEEENS5_IJNSA_ILi128EEENSA_ILi64EEENSA_ILi32EEEEEENS_12float_e5m2_tENS5_IJlSB_lEEESI_SJ_NS4_8TiledMMAINS4_8MMA_AtomIJNS4_10MMA_TraitsINS4_19SM100_MMA_F8F6F4_SSEJSI_SI_fSE_SF_NS4_17integral_constantINS4_4UMMA5MajorELSQ_0EEESR_NSO_INSP_7ScaleInELSS_0EEEST_EEEEEENS4_6LayoutISC_NS5_IJNSA_ILi0EEESX_SX_EEEEENS5_IJNS4_10UnderscoreES10_S10_EEEEENS4_13SM90_TMA_LOADENS4_14ComposedLayoutINS4_7SwizzleILi1ELi4ELi3EEENS4_18smem_ptr_flag_bitsILi8EEENSW_INS5_IJNSA_ILi8EEESG_EEENS5_IJSG_SB_EEEEEEEvNS4_8identityES13_S1D_vS1E_EENS_8epilogue10collective18CollectiveEpilogueINS1G_23Sm100TmaWarpSpecializedILi1ELi1ELi64ELb0ELb0EEEJSH_NS5_IJNSW_ISE_SB_EENSW_ISF_SB_EEEEESI_SJ_SI_SJ_NS1G_6fusion15FusionCallbacksIS1K_NS1O_17LinearCombinationISI_fSI_fLNS_15FloatRoundStyleE2EEESH_S1N_JEEENS4_5SM1004TMEM4LOAD26SM100_TMEM_LOAD_32dp32b64xES13_NS14_INS15_ILi2ELi4ELi3EEES18_NSW_INS5_IJS19_SF_EEENS5_IJSF_SB_EEEEEEENS4_39AutoVectorizingCopyWithAssumedAlignmentILi128EEENS4_14SM90_TMA_STOREES22_S24_S24_EEEvvEEEEvNT_6ParamsE,"ax",@progbits
	.align	128
.text._ZN7cutlass13device_kernelINS_4gemm6kernel13GemmUniversalIN4cute5tupleIJiiiiEEENS1_10collective13CollectiveMmaINS1_35MainloopSm100TmaUmmaWarpSpecializedILi2ELi2ELi4ENS5_IJNS4_1CILi1EEESB_SB_EEEEENS5_IJNSA_ILi128EEENSA_ILi64EEENSA_ILi32EEEEEENS_12float_e5m2_tENS5_IJlSB_lEEESI_SJ_NS4_8TiledMMAINS4_8MMA_AtomIJNS4_10MMA_TraitsINS4_19SM100_MMA_F8F6F4_SSEJSI_SI_fSE_SF_NS4_17integral_constantINS4_4UMMA5MajorELSQ_0EEESR_NSO_INSP_7ScaleInELSS_0EEEST_EEEEEENS4_6LayoutISC_NS5_IJNSA_ILi0EEESX_SX_EEEEENS5_IJNS4_10UnderscoreES10_S10_EEEEENS4_13SM90_TMA_LOADENS4_14ComposedLayoutINS4_7SwizzleILi1ELi4ELi3EEENS4_18smem_ptr_flag_bitsILi8EEENSW_INS5_IJNSA_ILi8EEESG_EEENS5_IJSG_SB_EEEEEEEvNS4_8identityES13_S1D_vS1E_EENS_8epilogue10collective18CollectiveEpilogueINS1G_23Sm100TmaWarpSpecializedILi1ELi1ELi64ELb0ELb0EEEJSH_NS5_IJNSW_ISE_SB_EENSW_ISF_SB_EEEEESI_SJ_SI_SJ_NS1G_6fusion15FusionCallbacksIS1K_NS1O_17LinearCombinationISI_fSI_fLNS_15FloatRoundStyleE2EEESH_S1N_JEEENS4_5SM1004TMEM4LOAD26SM100_TMEM_LOAD_32dp32b64xES13_NS14_INS15_ILi2ELi4ELi3EEES18_NSW_INS5_IJS19_SF_EEENS5_IJSF_SB_EEEEEEENS4_39AutoVectorizingCopyWithAssumedAlignmentILi128EEENS4_14SM90_TMA_STOREES22_S24_S24_EEEvvEEEEvNT_6ParamsE:
        .type           _ZN7cutlass13device_kernelINS_4gemm6kernel13GemmUniversalIN4cute5tupleIJiiiiEEENS1_10collective13CollectiveMmaINS1_35MainloopSm100TmaUmmaWarpSpecializedILi2ELi2ELi4ENS5_IJNS4_1CILi1EEESB_SB_EEEEENS5_IJNSA_ILi128EEENSA_ILi64EEENSA_ILi32EEEEEENS_12float_e5m2_tENS5_IJlSB_lEEESI_SJ_NS4_8TiledMMAINS4_8MMA_AtomIJNS4_10MMA_TraitsINS4_19SM100_MMA_F8F6F4_SSEJSI_SI_fSE_SF_NS4_17integral_constantINS4_4UMMA5MajorELSQ_0EEESR_NSO_INSP_7ScaleInELSS_0EEEST_EEEEEENS4_6LayoutISC_NS5_IJNSA_ILi0EEESX_SX_EEEEENS5_IJNS4_10UnderscoreES10_S10_EEEEENS4_13SM90_TMA_LOADENS4_14ComposedLayoutINS4_7SwizzleILi1ELi4ELi3EEENS4_18smem_ptr_flag_bitsILi8EEENSW_INS5_IJNSA_ILi8EEESG_EEENS5_IJSG_SB_EEEEEEEvNS4_8identityES13_S1D_vS1E_EENS_8epilogue10collective18CollectiveEpilogueINS1G_23Sm100TmaWarpSpecializedILi1ELi1ELi64ELb0ELb0EEEJSH_NS5_IJNSW_ISE_SB_EENSW_ISF_SB_EEEEESI_SJ_SI_SJ_NS1G_6fusion15FusionCallbacksIS1K_NS1O_17LinearCombinationISI_fSI_fLNS_15FloatRoundStyleE2EEESH_S1N_JEEENS4_5SM1004TMEM4LOAD26SM100_TMEM_LOAD_32dp32b64xES13_NS14_INS15_ILi2ELi4ELi3EEES18_NSW_INS5_IJS19_SF_EEENS5_IJSF_SB_EEEEEEENS4_39AutoVectorizingCopyWithAssumedAlignmentILi128EEENS4_14SM90_TMA_STOREES22_S24_S24_EEEvvEEEEvNT_6ParamsE,@function
        .size           _ZN7cutlass13device_kernelINS_4gemm6kernel13GemmUniversalIN4cute5tupleIJiiiiEEENS1_10collective13CollectiveMmaINS1_35MainloopSm100TmaUmmaWarpSpecializedILi2ELi2ELi4ENS5_IJNS4_1CILi1EEESB_SB_EEEEENS5_IJNSA_ILi128EEENSA_ILi64EEENSA_ILi32EEEEEENS_12float_e5m2_tENS5_IJlSB_lEEESI_SJ_NS4_8TiledMMAINS4_8MMA_AtomIJNS4_10MMA_TraitsINS4_19SM100_MMA_F8F6F4_SSEJSI_SI_fSE_SF_NS4_17integral_constantINS4_4UMMA5MajorELSQ_0EEESR_NSO_INSP_7ScaleInELSS_0EEEST_EEEEEENS4_6LayoutISC_NS5_IJNSA_ILi0EEESX_SX_EEEEENS5_IJNS4_10UnderscoreES10_S10_EEEEENS4_13SM90_TMA_LOADENS4_14ComposedLayoutINS4_7SwizzleILi1ELi4ELi3EEENS4_18smem_ptr_flag_bitsILi8EEENSW_INS5_IJNSA_ILi8EEESG_EEENS5_IJSG_SB_EEEEEEEvNS4_8identityES13_S1D_vS1E_EENS_8epilogue10collective18CollectiveEpilogueINS1G_23Sm100TmaWarpSpecializedILi1ELi1ELi64ELb0ELb0EEEJSH_NS5_IJNSW_ISE_SB_EENSW_ISF_SB_EEEEESI_SJ_SI_SJ_NS1G_6fusion15FusionCallbacksIS1K_NS1O_17LinearCombinationISI_fSI_fLNS_15FloatRoundStyleE2EEESH_S1N_JEEENS4_5SM1004TMEM4LOAD26SM100_TMEM_LOAD_32dp32b64xES13_NS14_INS15_ILi2ELi4ELi3EEES18_NSW_INS5_IJS19_SF_EEENS5_IJSF_SB_EEEEEEENS4_39AutoVectorizingCopyWithAssumedAlignmentILi128EEENS4_14SM90_TMA_STOREES22_S24_S24_EEEvvEEEEvNT_6ParamsE,(.L_x_122 - _ZN7cutlass13device_kernelINS_4gemm6kernel13GemmUniversalIN4cute5tupleIJiiiiEEENS1_10collective13CollectiveMmaINS1_35MainloopSm100TmaUmmaWarpSpecializedILi2ELi2ELi4ENS5_IJNS4_1CILi1EEESB_SB_EEEEENS5_IJNSA_ILi128EEENSA_ILi64EEENSA_ILi32EEEEEENS_12float_e5m2_tENS5_IJlSB_lEEESI_SJ_NS4_8TiledMMAINS4_8MMA_AtomIJNS4_10MMA_TraitsINS4_19SM100_MMA_F8F6F4_SSEJSI_SI_fSE_SF_NS4_17integral_constantINS4_4UMMA5MajorELSQ_0EEESR_NSO_INSP_7ScaleInELSS_0EEEST_EEEEEENS4_6LayoutISC_NS5_IJNSA_ILi0EEESX_SX_EEEEENS5_IJNS4_10UnderscoreES10_S10_EEEEENS4_13SM90_TMA_LOADENS4_14ComposedLayoutINS4_7SwizzleILi1ELi4ELi3EEENS4_18smem_ptr_flag_bitsILi8EEENSW_INS5_IJNSA_ILi8EEESG_EEENS5_IJSG_SB_EEEEEEEvNS4_8identityES13_S1D_vS1E_EENS_8epilogue10collective18CollectiveEpilogueINS1G_23Sm100TmaWarpSpecializedILi1ELi1ELi64ELb0ELb0EEEJSH_NS5_IJNSW_ISE_SB_EENSW_ISF_SB_EEEEESI_SJ_SI_SJ_NS1G_6fusion15FusionCallbacksIS1K_NS1O_17LinearCombinationISI_fSI_fLNS_15FloatRoundStyleE2EEESH_S1N_JEEENS4_5SM1004TMEM4LOAD26SM100_TMEM_LOAD_32dp32b64xES13_NS14_INS15_ILi2ELi4ELi3EEES18_NSW_INS5_IJS19_SF_EEENS5_IJSF_SB_EEEEEEENS4_39AutoVectorizingCopyWithAssumedAlignmentILi128EEENS4_14SM90_TMA_STOREES22_S24_S24_EEEvvEEEEvNT_6ParamsE)
        .other          _ZN7cutlass13device_kernelINS_4gemm6kernel13GemmUniversalIN4cute5tupleIJiiiiEEENS1_10collective13CollectiveMmaINS1_35MainloopSm100TmaUmmaWarpSpecializedILi2ELi2ELi4ENS5_IJNS4_1CILi1EEESB_SB_EEEEENS5_IJNSA_ILi128EEENSA_ILi64EEENSA_ILi32EEEEEENS_12float_e5m2_tENS5_IJlSB_lEEESI_SJ_NS4_8TiledMMAINS4_8MMA_AtomIJNS4_10MMA_TraitsINS4_19SM100_MMA_F8F6F4_SSEJSI_SI_fSE_SF_NS4_17integral_constantINS4_4UMMA5MajorELSQ_0EEESR_NSO_INSP_7ScaleInELSS_0EEEST_EEEEEENS4_6LayoutISC_NS5_IJNSA_ILi0EEESX_SX_EEEEENS5_IJNS4_10UnderscoreES10_S10_EEEEENS4_13SM90_TMA_LOADENS4_14ComposedLayoutINS4_7SwizzleILi1ELi4ELi3EEENS4_18smem_ptr_flag_bitsILi8EEENSW_INS5_IJNSA_ILi8EEESG_EEENS5_IJSG_SB_EEEEEEEvNS4_8identityES13_S1D_vS1E_EENS_8epilogue10collective18CollectiveEpilogueINS1G_23Sm100TmaWarpSpecializedILi1ELi1ELi64ELb0ELb0EEEJSH_NS5_IJNSW_ISE_SB_EENSW_ISF_SB_EEEEESI_SJ_SI_SJ_NS1G_6fusion15FusionCallbacksIS1K_NS1O_17LinearCombinationISI_fSI_fLNS_15FloatRoundStyleE2EEESH_S1N_JEEENS4_5SM1004TMEM4LOAD26SM100_TMEM_LOAD_32dp32b64xES13_NS14_INS15_ILi2ELi4ELi3EEES18_NSW_INS5_IJS19_SF_EEENS5_IJSF_SB_EEEEEEENS4_39AutoVectorizingCopyWithAssumedAlignmentILi128EEENS4_14SM90_TMA_STOREES22_S24_S24_EEEvvEEEEvNT_6ParamsE,@"STO_CUDA_ENTRY STV_DEFAULT"
_ZN7cutlass13device_kernelINS_4gemm6kernel13GemmUniversalIN4cute5tupleIJiiiiEEENS1_10collective13CollectiveMmaINS1_35MainloopSm100TmaUmmaWarpSpecializedILi2ELi2ELi4ENS5_IJNS4_1CILi1EEESB_SB_EEEEENS5_IJNSA_ILi128EEENSA_ILi64EEENSA_ILi32EEEEEENS_12float_e5m2_tENS5_IJlSB_lEEESI_SJ_NS4_8TiledMMAINS4_8MMA_AtomIJNS4_10MMA_TraitsINS4_19SM100_MMA_F8F6F4_SSEJSI_SI_fSE_SF_NS4_17integral_constantINS4_4UMMA5MajorELSQ_0EEESR_NSO_INSP_7ScaleInELSS_0EEEST_EEEEEENS4_6LayoutISC_NS5_IJNSA_ILi0EEESX_SX_EEEEENS5_IJNS4_10UnderscoreES10_S10_EEEEENS4_13SM90_TMA_LOADENS4_14ComposedLayoutINS4_7SwizzleILi1ELi4ELi3EEENS4_18smem_ptr_flag_bitsILi8EEENSW_INS5_IJNSA_ILi8EEESG_EEENS5_IJSG_SB_EEEEEEEvNS4_8identityES13_S1D_vS1E_EENS_8epilogue10collective18CollectiveEpilogueINS1G_23Sm100TmaWarpSpecializedILi1ELi1ELi64ELb0ELb0EEEJSH_NS5_IJNSW_ISE_SB_EENSW_ISF_SB_EEEEESI_SJ_SI_SJ_NS1G_6fusion15FusionCallbacksIS1K_NS1O_17LinearCombinationISI_fSI_fLNS_15FloatRoundStyleE2EEESH_S1N_JEEENS4_5SM1004TMEM4LOAD26SM100_TMEM_LOAD_32dp32b64xES13_NS14_INS15_ILi2ELi4ELi3EEES18_NSW_INS5_IJS19_SF_EEENS5_IJSF_SB_EEEEEEENS4_39AutoVectorizingCopyWithAssumedAlignmentILi128EEENS4_14SM90_TMA_STOREES22_S24_S24_EEEvvEEEEvNT_6ParamsE:
[----:B------:R-:W1:Y:S01]  /*0000*/  LDC R1, c[0x0][0x37c] ;  /* 0x0000df00ff017b82 */ /* 0x000e620000000800 */
[----:B------:R-:W2:Y:S01]  /*0010*/  S2R R166, SR_TID.X ;  /* 0x0000000000a67919 */ /* 0x000ea20000002100 */
[----:B------:R-:W3:Y:S01]  /*0020*/  LDCU.64 UR4, c[0x0][0x890] ;  /* 0x00011200ff0477ac */ /* 0x000ee20008000a00 */
[----:B------:R-:W-:Y:S02]  /*0030*/  PRMT R164, RZ, 0x7610, R164 ;  /* 0x00007610ffa47816 */ /* 0x000fe400000000a4 */
[----:B------:R-:W-:Y:S01]  /*0040*/  ELECT P5, URZ, PT ;  /* 0x0000000000ff782f */ /* 0x000fe200038a0000 */
[----:B------:R-:W4:Y:S01]  /*0050*/  LDCU.64 UR40, c[0x0][0x358] ;  /* 0x00006b00ff2877ac */ /* 0x000f220008000a00 */
[----:B---3--:R-:W-:-:S04]  /*0060*/  UISETP.NE.U32.AND UP0, UPT, UR4, URZ, UPT ;  /* 0x000000ff0400728c */ /* 0x008fc8000bf05070 */
[----:B------:R-:W-:Y:S01]  /*0070*/  UISETP.NE.AND.EX UP0, UPT, UR5, URZ, UPT, UP0 ;  /* 0x000000ff0500728c */ /* 0x000fe2000bf05300 */
[----:B--2---:R-:W-:-:S05]  /*0080*/  SHF.R.U32.HI R169, RZ, 0x5, R166 ;  /* 0x00000005ffa97819 */ /* 0x004fca00000116a6 */
[----:B------:R-:W2:Y:S02]  /*0090*/  SHFL.IDX PT, R0, R169, RZ, 0x1f ;  /* 0x00001fffa9007589 */ /* 0x000ea400000e0000 */
[----:B--2---:R-:W-:Y:S01]  /*00a0*/  R2UR UR8, R0 ;  /* 0x00000000000872ca */ /* 0x004fe200000e0000 */
[----:B-1--4-:R-:W-:-:S14]  /*00b0*/  BRA.U UP0, `(.L_x_0) ;  /* 0x00000001002c7547 */ /* 0x012fdc000b800000 */
[----:B------:R-:W1:Y:S02]  /*00c0*/  LDCU.64 UR6, c[0x0][0x888] ;  /* 0x00011100ff0677ac */ /* 0x000e640008000a00 */
[----:B-1----:R-:W-:-:S04]  /*00d0*/  UISETP.NE.U32.AND UP0, UPT, UR6, URZ, UPT ;  /* 0x000000ff0600728c */ /* 0x002fc8000bf05070 */
[----:B------:R-:W-:-:S09]  /*00e0*/  UISETP.NE.AND.EX UP0, UPT, UR7, URZ, UPT, UP0 ;  /* 0x000000ff0700728c */ /* 0x000fd2000bf05300 */
[----:B------:R-:W-:Y:S05]  /*00f0*/  BRA.U !UP0, `(.L_x_1) ;  /* 0x0000000108107547 */ /* 0x000fea000b800000 */
[----:B------:R-:W1:Y:S02]  /*0100*/  LDC.64 R2, c[0x0][0x888] ;  /* 0x00022200ff027b82 */ /* 0x000e640000000a00 */
[----:B-1----:R1:W5:Y:S01]  /*0110*/  LDG.E R81, desc[UR40][R2.64] ;  /* 0x0000002802517981 */ /* 0x002362000c1e1900 */
[----:B------:R-:W-:Y:S01]  /*0120*/  HFMA2 R164, -RZ, RZ, 0, 5.9604644775390625e-08 ;  /* 0x00000001ffa47431 */ /* 0x000fe200000001ff */
[----:B------:R-:W-:Y:S05]  /*0130*/  BRA `(.L_x_0) ;  /* 0x00000000000c7947 */ /* 0x000fea0003800000 */
.L_x_1:
[----:B------:R-:W1:Y:S01]  /*0140*/  LDCU UR6, c[0x0][0x880] ;  /* 0x00011000ff0677ac */ /* 0x000e620008000800 */
[----:B------:R-:W-:Y:S01]  /*0150*/  HFMA2 R164, -RZ, RZ, 0, 5.9604644775390625e-08 ;  /* 0x00000001ffa47431 */ /* 0x000fe200000001ff */
[----:B-1----:R-:W-:-:S07]  /*0160*/  MOV R81, UR6 ;  /* 0x0000000600517c02 */ /* 0x002fce0008000f00 */
.L_x_0:
[----:B------:R-:W2:Y:S02]  /*0170*/  LDCU.64 UR6, c[0x0][0x8b0] ;  /* 0x00011600ff0677ac */ /* 0x000ea40008000a00 */
[----:B--2---:R-:W-:-:S04]  /*0180*/  UISETP.NE.U32.AND UP0, UPT, UR6, URZ, UPT ;  /* 0x000000ff0600728c */ /* 0x004fc8000bf05070 */
[----:B------:R-:W-:-:S09]  /*0190*/  UISETP.NE.AND.EX UP0, UPT, UR7, URZ, UPT, UP0 ;  /* 0x000000ff0700728c */ /* 0x000fd2000bf05300 */
[----:B------:R-:W-:Y:S05]  /*01a0*/  BRA.U UP0, `(.L_x_2) ;  /* 0x0000000100247547 */ /* 0x000fea000b800000 */
[----:B------:R-:W2:Y:S02]  /*01b0*/  LDCU.64 UR6, c[0x0][0x8a8] ;  /* 0x00011500ff0677ac */ /* 0x000ea40008000a00 */
[----:B--2---:R-:W-:-:S04]  /*01c0*/  UISETP.NE.U32.AND UP0, UPT, UR6, URZ, UPT ;  /* 0x000000ff0600728c */ /* 0x004fc8000bf05070 */
[----:B------:R-:W-:-:S09]  /*01d0*/  UISETP.NE.AND.EX UP0, UPT, UR7, URZ, UPT, UP0 ;  /* 0x000000ff0700728c */ /* 0x000fd2000bf05300 */
[----:B------:R-:W-:Y:S05]  /*01e0*/  BRA.U !UP0, `(.L_x_3) ;  /* 0x00000001080c7547 */ /* 0x000fea000b800000 */
[----:B------:R-:W2:Y:S02]  /*01f0*/  LDC.64 R78, c[0x0][0x8a8] ;  /* 0x00022a00ff4e7b82 */ /* 0x000ea40000000a00 */
[----:B--2---:R2:W5:Y:S01]  /*0200*/  LDG.E R78, desc[UR40][R78.64] ;  /* 0x000000284e4e7981 */ /* 0x004562000c1e1900 */
[----:B------:R-:W-:Y:S05]  /*0210*/  BRA `(.L_x_2) ;  /* 0x0000000000087947 */ /* 0x000fea0003800000 */
.L_x_3:
[----:B------:R-:W2:Y:S02]  /*0220*/  LDCU UR6, c[0x0][0x8a0] ;  /* 0x00011400ff0677ac */ /* 0x000ea40008000800 */
[----:B--2---:R-:W-:Y:S02]  /*0230*/  MOV R78, UR6 ;  /* 0x00000006004e7c02 */ /* 0x004fe40008000f00 */
.L_x_2:
[----:B------:R-:W-:Y:S01]  /*0240*/  IMAD.U32 R0, RZ, RZ, UR8 ;  /* 0x00000008ff007e24 */ /* 0x000fe2000f8e00ff */
[----:B------:R-:W-:Y:S04]  /*0250*/  BSSY.RECONVERGENT B0, `(.L_x_4) ;  /* 0x000000c000007945 */ /* 0x000fe80003800200 */
[C---:B------:R-:W-:Y:S02]  /*0260*/  ISETP.NE.OR P1, PT, R0.reuse, 0x1, !P5 ;  /* 0x000000010000780c */ /* 0x040fe40006f25670 */
[----:B------:R-:W-:-:S11]  /*0270*/  ISETP.NE.OR P0, PT, R0, 0x3, !P5 ;  /* 0x000000030000780c */ /* 0x000fd60006f05670 */
[----:B------:R-:W-:Y:S05]  /*0280*/  @P1 BRA `(.L_x_5) ;  /* 0x0000000000201947 */ /* 0x000fea0003800000 */
[----:B------:R-:W3:Y:S02]  /*0290*/  LDCU.64 UR6, c[0x0][0x348] ;  /* 0x00006900ff0677ac */ /* 0x000ee40008000a00 */
[----:B---3--:R-:W-:Y:S02]  /*02a0*/  UIADD3 UR10, UP1, UPT, UR6, 0x80, URZ ;  /* 0x00000080060a7890 */ /* 0x008fe4000ff3e0ff */
[----:B------:R-:W-:Y:S02]  /*02b0*/  UIADD3 UR6, UP0, UPT, UR6, 0x180, URZ ;  /* 0x0000018006067890 */ /* 0x000fe4000ff1e0ff */
[----:B------:R-:W-:Y:S02]  /*02c0*/  UIADD3.X UR11, UPT, UPT, URZ, UR7, URZ, UP1, !UPT ;  /* 0x00000007ff0b7290 */ /* 0x000fe40008ffe4ff */
[----:B------:R-:W-:-:S07]  /*02d0*/  UIADD3.X UR7, UPT, UPT, URZ, UR7, URZ, UP0, !UPT ;  /* 0x00000007ff077290 */ /* 0x000fce00087fe4ff */
[----:B------:R3:W-:Y:S02]  /*02e0*/  UTMACCTL.PF [UR10] ;  /* 0x000000000a0079b9 */ /* 0x0007e40008040000 */
[----:B------:R3:W-:Y:S02]  /*02f0*/  UTMACCTL.PF [UR6] ;  /* 0x00000000060079b9 */ /* 0x0007e40008040000 */
[----:B---3--:R-:W-:Y:S01]  /*0300*/  NOP ;  /* 0x0000000000007918 */ /* 0x008fe20000000000 */
.L_x_5:
[----:B------:R-:W-:Y:S05]  /*0310*/  BSYNC.RECONVERGENT B0 ;  /* 0x0000000000007941 */ /* 0x000fea0003800200 */
.L_x_4:
[----:B------:R-:W-:Y:S04]  /*0320*/  BSSY.RECONVERGENT B0, `(.L_x_6) ;  /* 0x000000a000007945 */ /* 0x000fe80003800200 */
        /* <DEDUP_REMOVED lines=9> */
.L_x_7:
[----:B------:R-:W-:Y:S05]  /*03c0*/  BSYNC.RECONVERGENT B0 ;  /* 0x0000000000007941 */ /* 0x000fea0003800200 */
.L_x_6:
[----:B------:R-:W3:Y:S01]  /*03d0*/  LDCU.64 UR6, c[0x0][0x888] ;  /* 0x00011100ff0677ac */ /* 0x000ee20008000a00 */
[----:B------:R-:W-:Y:S02]  /*03e0*/  UISETP.EQ.U32.AND UP1, UPT, UR4, URZ, UPT ;  /* 0x000000ff0400728c */ /* 0x000fe4000bf22070 */
[----:B------:R-:W-:Y:S02]  /*03f0*/  UPLOP3.LUT UP2, UPT, UPT, UPT, UPT, 0x80, 0x8 ;  /* 0x000000000008789c */ /* 0x000fe40003f4f070 */
[----:B---3--:R-:W-:-:S04]  /*0400*/  UISETP.NE.U32.AND UP0, UPT, UR6, URZ, UPT ;  /* 0x000000ff0600728c */ /* 0x008fc8000bf05070 */
[----:B------:R-:W-:-:S04]  /*0410*/  UISETP.NE.AND.EX UP0, UPT, UR7, URZ, UPT, UP0 ;  /* 0x000000ff0700728c */ /* 0x000fc8000bf05300 */
[----:B------:R-:W-:-:S04]  /*0420*/  UISETP.EQ.OR.EX UP3, UPT, UR5, URZ, !UP0, UP1 ;  /* 0x000000ff0500728c */ /* 0x000fc8000c762710 */
[----:B------:R-:W-:-:S05]  /*0430*/  UP2UR UR44, UPR, URZ, 0x8 ;  /* 0x00000008ff2c7883 */ /* 0x000fca0008000000 */
[----:B------:R-:W-:Y:S07]  /*0440*/  BRA.U !UP3, `(.L_x_8) ;  /* 0x000000010b207547 */ /* 0x000fee000b800000 */
[----:B------:R-:W-:Y:S01]  /*0450*/  UISETP.NE.U32.AND UP2, UPT, UR4, URZ, UPT ;  /* 0x000000ff0400728c */ /* 0x000fe2000bf45070 */
[----:B-----5:R-:W-:Y:S01]  /*0460*/  FSETP.NEU.AND P0, PT, R81, RZ, PT ;  /* 0x000000ff5100720b */ /* 0x020fe20003f0d000 */
[----:B------:R-:W-:Y:S02]  /*0470*/  USEL UR4, URZ, 0xffffffff, UP0 ;  /* 0xffffffffff047887 */ /* 0x000fe40008000000 */
[----:B------:R-:W-:-:S10]  /*0480*/  UISETP.NE.AND.EX UP2, UPT, UR5, URZ, UPT, UP2 ;  /* 0x000000ff0500728c */ /* 0x000fd4000bf45320 */
[----:B------:R-:W-:Y:S01]  /*0490*/  VOTEU.ANY UP1, P0 ;  /* 0x0000000000ff7886 */ /* 0x000fe20000020100 */
[----:B------:R-:W-:-:S04]  /*04a0*/  @!UP2 USEL UR4, URZ, 0xffffffff, UP1 ;  /* 0xffffffffff04a887 */ /* 0x000fc80008800000 */
[----:B------:R-:W-:-:S04]  /*04b0*/  ULOP3.LUT UR4, UR4, 0x1, URZ, 0xc0, !UPT ;  /* 0x0000000104047892 */ /* 0x000fc8000f8ec0ff */
[----:B------:R-:W-:-:S11]  /*04c0*/  UISETP.NE.U32.AND UP2, UPT, UR4, 0x1, UPT ;  /* 0x000000010400788c */ /* 0x000fd6000bf45070 */
.L_x_8:
[----:B-1----:R-:W1:Y:S01]  /*04d0*/  SHFL.IDX PT, R2, R169, RZ, 0x1f ;  /* 0x00001fffa9027589 */ /* 0x002e6200000e0000 */
[----:B------:R-:W-:-:S04]  /*04e0*/  UISETP.NE.AND UP1, UPT, UR8, 0x2, UPT ;  /* 0x000000020800788c */ /* 0x000fc8000bf25270 */
[----:B------:R-:W-:Y:S01]  /*04f0*/  USEL UR13, URZ, 0x1, UP1 ;  /* 0x00000001ff0d7887 */ /* 0x000fe20008800000 */
[----:B-1----:R-:W-:-:S13]  /*0500*/  ISETP.NE.AND P0, PT, R2, RZ, PT ;  /* 0x000000ff0200720c */ /* 0x002fda0003f05270 */
[----:B------:R-:W-:Y:S05]  /*0510*/  @P0 BRA `(.L_x_9) ;  /* 0x0000000000380947 */ /* 0x000fea0003800000 */
[----:B------:R-:W1:Y:S01]  /*0520*/  S2UR UR5, SR_CgaCtaId ;  /* 0x00000000000579c3 */ /* 0x000e620000008800 */
[----:B------:R-:W-:Y:S01]  /*0530*/  UMOV UR6, 0x400 ;  /* 0x0000040000067882 */ /* 0x000fe20000000000 */
[----:B------:R-:W-:Y:S01]  /*0540*/  UMOV UR4, 0x1 ;  /* 0x0000000100047882 */ /* 0x000fe20000000000 */
[----:B------:R-:W-:Y:S01]  /*0550*/  ELECT P0, URZ, PT ;  /* 0x0000000000ff782f */ /* 0x000fe20003800000 */
[----:B-1----:R-:W-:Y:S02]  /*0560*/  ULEA UR5, UR5, UR6, 0x18 ;  /* 0x0000000605057291 */ /* 0x002fe4000f8ec0ff */
[----:B------:R-:W-:-:S04]  /*0570*/  UIADD3 UR6, UPT, UPT, -UR4, 0x100000, URZ ;  /* 0x0010000004067890 */ /* 0x000fc8000fffe1ff */
[----:B------:R-:W-:Y:S02]  /*0580*/  USHF.L.U32 UR7, UR6, 0xb, URZ ;  /* 0x0000000b06077899 */ /* 0x000fe400080006ff */
[----:B------:R-:W-:Y:S01]  /*0590*/  USHF.L.U32 UR6, UR6, 0x1, URZ ;  /* 0x0000000106067899 */ /* 0x000fe200080006ff */
[----:B------:R-:W1:Y:S11]  /*05a0*/  FENCE.VIEW.ASYNC.S ;  /* 0x00000000000073c6 */ /* 0x000e760000000000 */
[----:B-1----:R1:W3:Y:S01]  /*05b0*/  SYNCS.EXCH.64 URZ, [UR5], UR6 ;  /* 0x0000000605ff75b2 */ /* 0x0022e20008000100 */
[----:B------:R1:W4:Y:S01]  /*05c0*/  SYNCS.EXCH.64 URZ, [UR5+0x10], UR6 ;  /* 0x0000100605ff75b2 */ /* 0x0003220008000100 */
[----:B------:R1:W1:Y:S01]  /*05d0*/  SYNCS.EXCH.64 URZ, [UR5+0x8], UR6 ;  /* 0x0000080605ff75b2 */ /* 0x0002620008000100 */
[----:B------:R1:W1:Y:S01]  /*05e0*/  SYNCS.EXCH.64 URZ, [UR5+0x18], UR6 ;  /* 0x0000180605ff75b2 */ /* 0x0002620008000100 */
[----:B------:R-:W-:Y:S01]  /*05f0*/  NOP ;  /* 0x0000000000007918 */ /* 0x000fe20000000000 */
.L_x_9:
[----:B------:R-:W2:Y:S01]  /*0600*/  SHFL.IDX PT, R2, R169, RZ, 0x1f ;  /* 0x00001fffa9027589 */ /* 0x000ea200000e0000 */
[----:B------:R-:W-:Y:S01]  /*0610*/  NOP ;  /* 0x0000000000007918 */ /* 0x000fe20000000000 */
[----:B--2---:R-:W-:-:S13]  /*0620*/  ISETP.NE.AND P0, PT, R2, 0x1, PT ;  /* 0x000000010200780c */ /* 0x004fda0003f05270 */
[----:B------:R-:W-:Y:S05]  /*0630*/  @P0 BRA `(.L_x_10) ;  /* 0x0000000000400947 */ /* 0x000fea0003800000 */
[----:B-1----:R-:W1:Y:S01]  /*0640*/  S2UR UR6, SR_CgaCtaId ;  /* 0x00000000000679c3 */ /* 0x002e620000008800 */
[----:B------:R-:W-:Y:S01]  /*0650*/  UMOV UR7, 0x400 ;  /* 0x0000040000077882 */ /* 0x000fe20000000000 */
[----:B------:R-:W-:Y:S01]  /*0660*/  UMOV UR5, 0x20 ;  /* 0x0000002000057882 */ /* 0x000fe20000000000 */
[----:B------:R-:W-:Y:S01]  /*0670*/  UMOV UR4, 0x80 ;  /* 0x0000008000047882 */ /* 0x000fe20000000000 */
[----:B------:R-:W-:-:S04]  /*0680*/  UIADD3 UR10, UPT, UPT, -UR5, 0x100000, URZ ;  /* 0x00100000050a7890 */ /* 0x000fc8000fffe1ff */
[----:B------:R-:W-:Y:S02]  /*0690*/  USHF.L.U32 UR11, UR10, 0xb, URZ ;  /* 0x0000000b0a0b7899 */ /* 0x000fe400080006ff */
[----:B------:R-:W-:Y:S02]  /*06a0*/  USHF.L.U32 UR10, UR10, 0x1, URZ ;  /* 0x000000010a0a7899 */ /* 0x000fe400080006ff */
[----:B------:R-:W-:-:S04]  /*06b0*/  UIADD3 UR4, UPT, UPT, -UR4, 0x100000, URZ ;  /* 0x0010000004047890 */ /* 0x000fc8000fffe1ff */
[----:B------:R-:W-:Y:S02]  /*06c0*/  USHF.L.U32 UR5, UR4, 0xb, URZ ;  /* 0x0000000b04057899 */ /* 0x000fe400080006ff */
[----:B------:R-:W-:Y:S01]  /*06d0*/  USHF.L.U32 UR4, UR4, 0x1, URZ ;  /* 0x0000000104047899 */ /* 0x000fe200080006ff */
[----:B------:R-:W-:Y:S01]  /*06e0*/  ELECT P0, URZ, PT ;  /* 0x0000000000ff782f */ /* 0x000fe20003800000 */
[----:B-1----:R-:W-:Y:S01]  /*06f0*/  ULEA UR6, UR6, UR7, 0x18 ;  /* 0x0000000706067291 */ /* 0x002fe2000f8ec0ff */
[----:B------:R-:W1:Y:S11]  /*0700*/  FENCE.VIEW.ASYNC.S ;  /* 0x00000000000073c6 */ /* 0x000e760000000000 */
[----:B-1----:R2:W1:Y:S01]  /*0710*/  SYNCS.EXCH.64 URZ, [UR6+0x20], UR10 ;  /* 0x0000200a06ff75b2 */ /* 0x0024620008000100 */
[----:B------:R2:W1:Y:S02]  /*0720*/  SYNCS.EXCH.64 URZ, [UR6+0x28], UR4 ;  /* 0x0000280406ff75b2 */ /* 0x0004640008000100 */
[----:B--2---:R-:W-:Y:S01]  /*0730*/  NOP ;  /* 0x0000000000007918 */ /* 0x004fe20000000000 */
.L_x_10:
[----:B------:R-:W2:Y:S01]  /*0740*/  SHFL.IDX PT, R2, R169, RZ, 0x1f ;  /* 0x00001fffa9027589 */ /* 0x000ea200000e0000 */
[----:B------:R-:W-:Y:S01]  /*0750*/  NOP ;  /* 0x0000000000007918 */ /* 0x000fe20000000000 */
[----:B--2---:R-:W-:-:S13]  /*0760*/  ISETP.NE.AND P0, PT, R2, 0x3, PT ;  /* 0x000000030200780c */ /* 0x004fda0003f05270 */
[----:B------:R-:W-:Y:S05]  /*0770*/  @P0 BRA `(.L_x_11) ;  /* 0x0000000000300947 */ /* 0x000fea0003800000 */
[----:B-1----:R-:W1:Y:S01]  /*0780*/  S2UR UR5, SR_CgaCtaId ;  /* 0x00000000000579c3 */ /* 0x002e620000008800 */
        /* <DEDUP_REMOVED lines=8> */
[----:B-1----:R2:W1:Y:S01]  /*0810*/  SYNCS.EXCH.64 URZ, [UR5+0x30], UR6 ;  /* 0x0000300605ff75b2 */ /* 0x0024620008000100 */
[----:B------:R2:W1:Y:S02]  /*0820*/  SYNCS.EXCH.64 URZ, [UR5+0x38], UR6 ;  /* 0x0000380605ff75b2 */ /* 0x0004640008000100 */
[----:B--2---:R-:W-:Y:S01]  /*0830*/  NOP ;  /* 0x0000000000007918 */ /* 0x004fe20000000000 */
.L_x_11:
[----:B------:R-:W2:Y:S01]  /*0840*/  SHFL.IDX PT, R2, R169, RZ, 0x1f ;  /* 0x00001fffa9027589 */ /* 0x000ea200000e0000 */
[----:B------:R-:W-:Y:S01]  /*0850*/  NOP ;  /* 0x0000000000007918 */ /* 0x000fe20000000000 */
[----:B--2---:R-:W-:-:S13]  /*0860*/  ISETP.NE.AND P0, PT, R2, 0x4, PT ;  /* 0x000000040200780c */ /* 0x004fda0003f05270 */
[----:B------:R-:W-:Y:S05]  /*0870*/  @P0 BRA `(.L_x_12) ;  /* 0x00000000004c0947 */ /* 0x000fea0003800000 */
[----:B-1----:R-:W1:Y:S01]  /*0880*/  S2UR UR5, SR_CgaCtaId ;  /* 0x00000000000579c3 */ /* 0x002e620000008800 */
[----:B------:R-:W-:Y:S01]  /*0890*/  UMOV UR7, 0x100 ;  /* 0x0000010000077882 */ /* 0x000fe20000000000 */
[----:B------:R-:W-:Y:S01]  /*08a0*/  UMOV UR6, 0x400 ;  /* 0x0000040000067882 */ /* 0x000fe20000000000 */
[----:B------:R-:W-:Y:S01]  /*08b0*/  USEL UR7, UR7, 0xe0, UP2 ;  /* 0x000000e007077887 */ /* 0x000fe20009000000 */
[----:B------:R-:W-:Y:S01]  /*08c0*/  UMOV UR4, 0x1 ;  /* 0x0000000100047882 */ /* 0x000fe20000000000 */
[----:B------:R-:W-:Y:S01]  /*08d0*/  ELECT P0, URZ, PT ;  /* 0x0000000000ff782f */ /* 0x000fe20003800000 */
[----:B------:R-:W-:-:S04]  /*08e0*/  UIADD3 UR10, UPT, UPT, -UR4, 0x100000, URZ ;  /* 0x00100000040a7890 */ /* 0x000fc8000fffe1ff */
[----:B------:R-:W-:Y:S02]  /*08f0*/  USHF.L.U32 UR11, UR10, 0xb, URZ ;  /* 0x0000000b0a0b7899 */ /* 0x000fe400080006ff */
[----:B------:R-:W-:Y:S02]  /*0900*/  USHF.L.U32 UR10, UR10, 0x1, URZ ;  /* 0x000000010a0a7899 */ /* 0x000fe400080006ff */
[----:B-1----:R-:W-:Y:S02]  /*0910*/  ULEA UR5, UR5, UR6, 0x18 ;  /* 0x0000000605057291 */ /* 0x002fe4000f8ec0ff */
[----:B------:R-:W-:-:S04]  /*0920*/  UIADD3 UR6, UPT, UPT, -UR7, 0x100000, URZ ;  /* 0x0010000007067890 */ /* 0x000fc8000fffe1ff */
[----:B------:R-:W-:Y:S02]  /*0930*/  USHF.L.U32 UR7, UR6, 0xb, URZ ;  /* 0x0000000b06077899 */ /* 0x000fe400080006ff */
[----:B------:R-:W-:Y:S01]  /*0940*/  USHF.L.U32 UR6, UR6, 0x1, URZ ;  /* 0x0000000106067899 */ /* 0x000fe200080006ff */
[----:B------:R-:W1:Y:S03]  /*0950*/  FENCE.VIEW.ASYNC.S ;  /* 0x00000000000073c6 */ /* 0x000e660000000000 */
[----:B-1----:R2:W1:Y:S08]  /*0960*/  SYNCS.EXCH.64 URZ, [UR5+0x40], UR10 ;  /* 0x0000400a05ff75b2 */ /* 0x0024700008000100 */
[----:B------:R2:W1:Y:S01]  /*0970*/  SYNCS.EXCH.64 URZ, [UR5+0x50], UR6 ;  /* 0x0000500605ff75b2 */ /* 0x0004620008000100 */
[----:B------:R2:W1:Y:S01]  /*0980*/  SYNCS.EXCH.64 URZ, [UR5+0x48], UR10 ;  /* 0x0000480a05ff75b2 */ /* 0x0004620008000100 */
[----:B------:R2:W1:Y:S02]  /*0990*/  SYNCS.EXCH.64 URZ, [UR5+0x58], UR6 ;  /* 0x0000580605ff75b2 */ /* 0x0004640008000100 */
[----:B--2---:R-:W-:Y:S01]  /*09a0*/  NOP ;  /* 0x0000000000007918 */ /* 0x004fe20000000000 */
.L_x_12:
        /* <DEDUP_REMOVED lines=18> */
[----:B------:R2:W1:Y:S01]  /*0ad0*/  SYNCS.EXCH.64 URZ, [UR6+0x80], UR4 ;  /* 0x0000800406ff75b2 */ /* 0x0004620008000100 */
[----:B------:R2:W1:Y:S01]  /*0ae0*/  SYNCS.EXCH.64 URZ, [UR6+0x68], UR10 ;  /* 0x0000680a06ff75b2 */ /* 0x0004620008000100 */
[----:B------:R2:W1:Y:S01]  /*0af0*/  SYNCS.EXCH.64 URZ, [UR6+0x88], UR4 ;  /* 0x0000880406ff75b2 */ /* 0x0004620008000100 */
[----:B------:R2:W1:Y:S01]  /*0b00*/  SYNCS.EXCH.64 URZ, [UR6+0x70], UR10 ;  /* 0x0000700a06ff75b2 */ /* 0x0004620008000100 */
[----:B------:R2:W1:Y:S01]  /*0b10*/  SYNCS.EXCH.64 URZ, [UR6+0x90], UR4 ;  /* 0x0000900406ff75b2 */ /* 0x0004620008000100 */
[----:B------:R2:W1:Y:S01]  /*0b20*/  SYNCS.EXCH.64 URZ, [UR6+0x78], UR10 ;  /* 0x0000780a06ff75b2 */ /* 0x0004620008000100 */
[----:B------:R2:W1:Y:S02]  /*0b30*/  SYNCS.EXCH.64 URZ, [UR6+0x98], UR4 ;  /* 0x0000980406ff75b2 */ /* 0x0004640008000100 */
[----:B--2---:R-:W-:Y:S01]  /*0b40*/  NOP ;  /* 0x0000000000007918 */ /* 0x004fe20000000000 */
.L_x_13:
        /* <DEDUP_REMOVED lines=14> */
[----:B------:R2:W1:Y:S01]  /*0c30*/  SYNCS.EXCH.64 URZ, [UR5+0xb0], UR6 ;  /* 0x0000b00605ff75b2 */ /* 0x0004620008000100 */
[----:B------:R2:W1:Y:S01]  /*0c40*/  SYNCS.EXCH.64 URZ, [UR5+0xa8], UR6 ;  /* 0x0000a80605ff75b2 */ /* 0x0004620008000100 */
[----:B------:R2:W1:Y:S02]  /*0c50*/  SYNCS.EXCH.64 URZ, [UR5+0xb8], UR6 ;  /* 0x0000b80605ff75b2 */ /* 0x0004640008000100 */
[----:B--2---:R-:W-:Y:S01]  /*0c60*/  NOP ;  /* 0x0000000000007918 */ /* 0x004fe20000000000 */
.L_x_14:
[----:B-1----:R-:W1:Y:S01]  /*0c70*/  S2UR UR5, SR_CTAID.X ;  /* 0x00000000000579c3 */ /* 0x002e620000002500 */
[----:B------:R-:W-:-:S05]  /*0c80*/  CS2R.32 R165, SR_CgaSize ;  /* 0x0000000000a57805 */ /* 0x000fca0000008a00 */
[----:B------:R-:W-:-:S05]  /*0c90*/  IMAD R165, R165, -0xa0, RZ ;  /* 0xffffff60a5a57824 */ /* 0x000fca00078e02ff */
[----:B------:R-:W-:-:S14]  /*0ca0*/  R2UR UR7, R165 ;  /* 0x00000000a50772ca */ /* 0x000fdc00000e0000 */
[----:B------:R-:W2:Y:S01]  /*0cb0*/  LDCU UR7, c[0x0][UR7+0x2b0] ;  /* 0x00005600070777ac */ /* 0x000ea20008000800 */
[----:B------:R-:W-:Y:S01]  /*0cc0*/  NOP ;  /* 0x0000000000007918 */ /* 0x000fe20000000000 */
[----:B------:R-:W-:-:S05]  /*0cd0*/  CS2R.32 R165, SR_CgaSize ;  /* 0x0000000000a57805 */ /* 0x000fca0000008a00 */
[----:B------:R-:W-:-:S05]  /*0ce0*/  IMAD R165, R165, -0xa0, RZ ;  /* 0xffffff60a5a57824 */ /* 0x000fca00078e02ff */
[----:B------:R-:W-:-:S14]  /*0cf0*/  R2UR UR6, R165 ;  /* 0x00000000a50672ca */ /* 0x000fdc00000e0000 */
[----:B------:R-:W3:Y:S01]  /*0d00*/  LDCU UR6, c[0x0][UR6+0x2b4] ;  /* 0x00005680060677ac */ /* 0x000ee20008000800 */
[----:B------:R-:W4:Y:S08]  /*0d10*/  S2UR UR4, SR_CTAID.Y ;  /* 0x00000000000479c3 */ /* 0x000f300000002600 */
[----:B------:R-:W3:Y:S01]  /*0d20*/  LDC R9, c[0x0][0xb24] ;  /* 0x0002c900ff097b82 */ /* 0x000ee20000000800 */
[----:B-1----:R-:W-:-:S02]  /*0d30*/  I2FP.F32.U32 R5, UR5 ;  /* 0x0000000500057c45 */ /* 0x002fc40008201000 */
[----:B------:R-:W-:-:S05]  /*0d40*/  CS2R.32 R3, SR_CgaSize ;  /* 0x0000000000037805 */ /* 0x000fca0000008a00 */
[----:B------:R-:W-:-:S06]  /*0d50*/  IMAD R3, R3, -0xa0, RZ ;  /* 0xffffff6003037824 */ /* 0x000fcc00078e02ff */
[----:B------:R-:W1:Y:S01]  /*0d60*/  LDC R3, c[0x0][R3+0x2a0] ;  /* 0x0000a80003037b82 */ /* 0x000e620000000800 */
[----:B------:R-:W-:Y:S01]  /*0d70*/  MOV R165, UR5 ;  /* 0x0000000500a57c02 */ /* 0x000fe20008000f00 */
[----:B--2---:R-:W-:Y:S01]  /*0d80*/  FMUL R5, R5, UR7 ;  /* 0x0000000705057c20 */ /* 0x004fe20008400000 */
[----:B----4-:R-:W-:Y:S02]  /*0d90*/  I2FP.F32.U32 R4, UR4 ;  /* 0x0000000400047c45 */ /* 0x010fe40008201000 */
[----:B------:R-:W-:-:S05]  /*0da0*/  CS2R.32 R2, SR_CgaSize ;  /* 0x0000000000027805 */ /* 0x000fca0000008a00 */
[----:B------:R-:W-:-:S06]  /*0db0*/  IMAD R2, R2, -0xa0, RZ ;  /* 0xffffff6002027824 */ /* 0x000fcc00078e02ff */
[----:B------:R-:W2:Y:S01]  /*0dc0*/  LDC R2, c[0x0][R2+0x2a4] ;  /* 0x0000a90002027b82 */ /* 0x000ea20000000800 */
[----:B------:R-:W4:Y:S01]  /*0dd0*/  F2I.U32.TRUNC.NTZ R154, R5 ;  /* 0x00000005009a7305 */ /* 0x000f22000020f000 */
[----:B------:R-:W-:Y:S01]  /*0de0*/  MOV R155, UR4 ;  /* 0x00000004009b7c02 */ /* 0x000fe20008000f00 */
[----:B---3--:R-:W-:-:S05]  /*0df0*/  FMUL R4, R4, UR6 ;  /* 0x0000000604047c20 */ /* 0x008fca0008400000 */
[----:B------:R-:W-:Y:S01]  /*0e00*/  BAR.SYNC.DEFER_BLOCKING 0x0 ;  /* 0x0000000000007b1d */ /* 0x000fe20000010000 */
[----:B------:R-:W-:-:S05]  /*0e10*/  ISETP.GE.AND P0, PT, R9, 0x1, PT ;  /* 0x000000010900780c */ /* 0x000fca0003f06270 */
[----:B------:R-:W3:Y:S02]  /*0e20*/  F2I.U32.TRUNC.NTZ R143, R4 ;  /* 0x00000004008f7305 */ /* 0x000ee4000020f000 */
[----:B------:R-:W2:Y:S01]  /*0e30*/  S2UR UR36, SR_CTAID.Z ;  /* 0x00000000002479c3 */ /* 0x000ea20000002700 */
[----:B----4-:R-:W-:-:S05]  /*0e40*/  IADD3 R154, PT, PT, -R154, RZ, RZ ;  /* 0x000000ff9a9a7210 */ /* 0x010fca0007ffe1ff */
[----:B-1----:R-:W-:Y:S01]  /*0e50*/  IMAD R154, R3, R154, UR5 ;  /* 0x00000005039a7e24 */ /* 0x002fe2000f8e029a */
[----:B---3--:R-:W-:-:S05]  /*0e60*/  IADD3 R143, PT, PT, -R143, RZ, RZ ;  /* 0x000000ff8f8f7210 */ /* 0x008fca0007ffe1ff */
[----:B--2---:R-:W-:Y:S01]  /*0e70*/  IMAD R143, R2, R143, UR4 ;  /* 0x00000004028f7e24 */ /* 0x004fe2000f8e028f */
[----:B------:R-:W-:Y:S06]  /*0e80*/  @!P0 BRA `(.L_x_15) ;  /* 0x0000000000b88947 */ /* 0x000fec0003800000 */
[----:B------:R-:W1:Y:S01]  /*0e90*/  LDC.64 R4, c[0x0][0xb18] ;  /* 0x0002c600ff047b82 */ /* 0x000e620000000a00 */
[----:B------:R-:W-:-:S07]  /*0ea0*/  ISETP.NE.AND P0, PT, R9, 0x1, PT ;  /* 0x000000010900780c */ /* 0x000fce0003f05270 */
[----:B------:R-:W2:Y:S08]  /*0eb0*/  LDC R10, c[0x0][0xb0c] ;  /* 0x0002c300ff0a7b82 */ /* 0x000eb00000000800 */
[----:B------:R-:W3:Y:S08]  /*0ec0*/  LDC R11, c[0x0][0x370] ;  /* 0x0000dc00ff0b7b82 */ /* 0x000ef00000000800 */
[----:B------:R-:W4:Y:S01]  /*0ed0*/  LDC R12, c[0x0][0x374] ;  /* 0x0000dd00ff0c7b82 */ /* 0x000f220000000800 */
[----:B-1----:R-:W-:-:S07]  /*0ee0*/  ISETP.NE.AND P1, PT, R4, 0x1, PT ;  /* 0x000000010400780c */ /* 0x002fce0003f25270 */
[----:B------:R-:W3:Y:S01]  /*0ef0*/  LDC.64 R6, c[0x0][0xb10] ;  /* 0x0002c400ff067b82 */ /* 0x000ee20000000a00 */
[----:B--2---:R-:W-:-:S07]  /*0f00*/  ISETP.NE.AND P2, PT, R10, 0x1, PT ;  /* 0x000000010a00780c */ /* 0x004fce0003f45270 */
[----:B------:R-:W1:Y:S08]  /*0f10*/  LDC R8, c[0x0][0xb20] ;  /* 0x0002c800ff087b82 */ /* 0x000e700000000800 */
[----:B------:R-:W2:Y:S01]  /*0f20*/  LDC.64 R2, c[0x0][0xb28] ;  /* 0x0002ca00ff027b82 */ /* 0x000ea20000000a00 */
[----:B----4-:R-:W-:-:S04]  /*0f30*/  IMAD.HI.U32 R13, R12, R5, RZ ;  /* 0x000000050c0d7227 */ /* 0x010fc800078e00ff */
[----:B------:R-:W-:-:S04]  /*0f40*/  IMAD.HI.U32 R5, R155, R5, RZ ;  /* 0x000000059b057227 */ /* 0x000fc800078e00ff */
[----:B---3--:R-:W-:-:S04]  /*0f50*/  IMAD.HI.U32 R14, R11, R6, RZ ;  /* 0x000000060b0e7227 */ /* 0x008fc800078e00ff */
[----:B------:R-:W-:Y:S01]  /*0f60*/  IMAD.HI.U32 R16, R165, R6, RZ ;  /* 0x00000006a5107227 */ /* 0x000fe200078e00ff */
[-C--:B------:R-:W-:Y:S02]  /*0f70*/  @P2 SHF.R.U32.HI R11, RZ, R7.reuse, R14 ;  /* 0x00000007ff0b2219 */ /* 0x080fe4000001160e */
[-C--:B-1----:R-:W-:Y:S02]  /*0f80*/  @P1 SHF.R.U32.HI R12, RZ, R8.reuse, R13 ;  /* 0x00000008ff0c1219 */ /* 0x082fe4000001160d */
[----:B------:R-:W-:Y:S02]  /*0f90*/  SHF.R.U32.HI R8, RZ, R8, R5 ;  /* 0x00000008ff087219 */ /* 0x000fe40000011605 */
[----:B------:R-:W-:Y:S02]  /*0fa0*/  SHF.R.U32.HI R16, RZ, R7, R16 ;  /* 0x00000007ff107219 */ /* 0x000fe40000011610 */
[----:B------:R-:W-:Y:S01]  /*0fb0*/  SEL R5, R155, R8, !P1 ;  /* 0x000000089b057207 */ /* 0x000fe20004800000 */
[----:B--2---:R-:W-:Y:S01]  /*0fc0*/  IMAD.HI.U32 R14, R12, R2, RZ ;  /* 0x000000020c0e7227 */ /* 0x004fe200078e00ff */
[----:B------:R-:W-:-:S03]  /*0fd0*/  SEL R7, R165, R16, !P2 ;  /* 0x00000010a5077207 */ /* 0x000fc60005000000 */
[----:B------:R-:W-:Y:S01]  /*0fe0*/  IMAD.HI.U32 R6, R11, R2, RZ ;  /* 0x000000020b067227 */ /* 0x000fe200078e00ff */
[----:B------:R-:W-:-:S04]  /*0ff0*/  @P0 SHF.R.U32.HI R12, RZ, R3, R14 ;  /* 0x00000003ff0c0219 */ /* 0x000fc8000001160e */
[----:B------:R-:W-:Y:S01]  /*1000*/  @P0 SHF.R.U32.HI R11, RZ, R3, R6 ;  /* 0x00000003ff0b0219 */ /* 0x000fe20000011606 */
[----:B------:R-:W-:-:S04]  /*1010*/  IMAD R12, R12, R9, RZ ;  /* 0x000000090c0c7224 */ /* 0x000fc800078e02ff */
[----:B------:R-:W-:Y:S01]  /*1020*/  IMAD R6, R11, R9, RZ ;  /* 0x000000090b067224 */ /* 0x000fe200078e02ff */
[----:B------:R-:W-:-:S04]  /*1030*/  ISETP.GE.AND P1, PT, R5, R12, PT ;  /* 0x0000000c0500720c */ /* 0x000fc80003f26270 */
[----:B------:R-:W-:Y:S01]  /*1040*/  ISETP.GE.OR P1, PT, R7, R6, P1 ;  /* 0x000000060700720c */ /* 0x000fe20000f26670 */
[----:B------:R-:W-:-:S05]  /*1050*/  IMAD.HI.U32 R6, R5, R2, RZ ;  /* 0x0000000205067227 */ /* 0x000fca00078e00ff */
[----:B------:R-:W-:-:S04]  /*1060*/  SHF.R.U32.HI R6, RZ, R3, R6 ;  /* 0x00000003ff067219 */ /* 0x000fc80000011606 */
[----:B------:R-:W-:-:S03]  /*1070*/  SEL R6, R5, R6, !P0 ;  /* 0x0000000605067207 */ /* 0x000fc60004000000 */
[----:B------:R-:W-:Y:S01]  /*1080*/  @!P1 IMAD.HI.U32 R8, R7, R2, RZ ;  /* 0x0000000207089227 */ /* 0x000fe200078e00ff */
[----:B------:R-:W-:-:S04]  /*1090*/  IADD3 R2, PT, PT, -R6, RZ, RZ ;  /* 0x000000ff06027210 */ /* 0x000fc80007ffe1ff */
[----:B------:R-:W-:Y:S01]  /*10a0*/  @!P1 SHF.R.U32.HI R8, RZ, R3, R8 ;  /* 0x00000003ff089219 */ /* 0x000fe20000011608 */
[----:B------:R-:W-:-:S03]  /*10b0*/  IMAD R2, R9, R2, R5 ;  /* 0x0000000209027224 */ /* 0x000fc600078e0205 */
[----:B------:R-:W-:Y:S02]  /*10c0*/  @!P1 SEL R3, R7, R8, !P0 ;  /* 0x0000000807039207 */ /* 0x000fe40004000000 */
[----:B------:R-:W-:-:S03]  /*10d0*/  IADD3 R8, PT, PT, -R5, RZ, RZ ;  /* 0x000000ff05087210 */ /* 0x000fc60007ffe1ff */
[--C-:B------:R-:W-:Y:S02]  /*10e0*/  @!P1 IMAD.IADD R6, R6, 0x1, -R3.reuse ;  /* 0x0000000106069824 */ /* 0x100fe400078e0a03 */
[----:B------:R-:W-:Y:S01]  /*10f0*/  @!P1 IMAD R3, R2, R11, R3 ;  /* 0x0000000b02039224 */ /* 0x000fe200078e0203 */
[----:B------:R-:W-:Y:S01]  /*1100*/  IADD3 R2, PT, PT, -R7, RZ, RZ ;  /* 0x000000ff07027210 */ /* 0x000fe20007ffe1ff */
[----:B------:R-:W-:Y:S02]  /*1110*/  @!P1 IMAD R5, R6, R9, R7 ;  /* 0x0000000906059224 */ /* 0x000fe400078e0207 */
[----:B------:R-:W-:Y:S02]  /*1120*/  IMAD R8, R4, R8, R155 ;  /* 0x0000000804087224 */ /* 0x000fe400078e029b */
[----:B------:R-:W-:Y:S02]  /*1130*/  @!P1 IMAD.MOV.U32 R7, RZ, RZ, R3 ;  /* 0x000000ffff079224 */ /* 0x000fe400078e0003 */
[----:B------:R-:W-:-:S02]  /*1140*/  IMAD R2, R10, R2, R165 ;  /* 0x000000020a027224 */ /* 0x000fc400078e02a5 */
[----:B------:R-:W-:Y:S02]  /*1150*/  IMAD R155, R5, R4, R8 ;  /* 0x00000004059b7224 */ /* 0x000fe400078e0208 */
[----:B------:R-:W-:Y:S02]  /*1160*/  IMAD R165, R7, R10, R2 ;  /* 0x0000000a07a57224 */ /* 0x000fe400078e0202 */
.L_x_15:
[----:B------:R-:W1:Y:S01]  /*1170*/  LDCU UR4, c[0x0][0xb30] ;  /* 0x00016600ff0477ac */ /* 0x000e620008000800 */
[----:B------:R-:W2:Y:S08]  /*1180*/  S2UR UR37, SR_CgaCtaId ;  /* 0x00000000002579c3 */ /* 0x000eb00000008800 */
[----:B------:R-:W3:Y:S01]  /*1190*/  LDC R72, c[0x0][0xb24] ;  /* 0x0002c900ff487b82 */ /* 0x000ee20000000800 */
[----:B-1----:R-:W-:-:S09]  /*11a0*/  UISETP.NE.AND UP1, UPT, UR4, 0x1, UPT ;  /* 0x000000010400788c */ /* 0x002fd2000bf25270 */
[----:B--2---:R-:W-:Y:S05]  /*11b0*/  BRA.U UP1, `(.L_x_16) ;  /* 0x0000000101407547 */ /* 0x004fea000b800000 */
[----:B------:R-:W1:Y:S08]  /*11c0*/  LDC.64 R4, c[0x0][0xb10] ;  /* 0x0002c400ff047b82 */ /* 0x000e700000000a00 */
[----:B------:R-:W2:Y:S08]  /*11d0*/  LDC.64 R2, c[0x0][0xb18] ;  /* 0x0002c600ff027b82 */ /* 0x000eb00000000a00 */
[----:B------:R-:W4:Y:S08]  /*11e0*/  LDC R6, c[0x0][0xb20] ;  /* 0x0002c800ff067b82 */ /* 0x000f300000000800 */
[----:B------:R-:W3:Y:S01]  /*11f0*/  LDC R8, c[0x0][0xb0c] ;  /* 0x0002c300ff087b82 */ /* 0x000ee20000000800 */
[----:B-1----:R-:W-:-:S05]  /*1200*/  IMAD.HI.U32 R4, R165, R4, RZ ;  /* 0x00000004a5047227 */ /* 0x002fca00078e00ff */
[----:B------:R-:W-:Y:S01]  /*1210*/  SHF.R.U32.HI R4, RZ, R5, R4 ;  /* 0x00000005ff047219 */ /* 0x000fe20000011604 */
[----:B--2---:R-:W-:Y:S01]  /*1220*/  IMAD.HI.U32 R3, R155, R3, RZ ;  /* 0x000000039b037227 */ /* 0x004fe200078e00ff */
[----:B------:R-:W-:-:S04]  /*1230*/  ISETP.NE.AND P0, PT, R2, 0x1, PT ;  /* 0x000000010200780c */ /* 0x000fc80003f05270 */
[----:B----4-:R-:W-:-:S04]  /*1240*/  SHF.R.U32.HI R6, RZ, R6, R3 ;  /* 0x00000006ff067219 */ /* 0x010fc80000011603 */
[----:B------:R-:W-:Y:S02]  /*1250*/  SEL R3, R155, R6, !P0 ;  /* 0x000000069b037207 */ /* 0x000fe40004000000 */
[----:B---3--:R-:W-:-:S04]  /*1260*/  ISETP.NE.AND P1, PT, R8, 0x1, PT ;  /* 0x000000010800780c */ /* 0x008fc80003f25270 */
[----:B------:R-:W-:-:S05]  /*1270*/  SEL R4, R165, R4, !P1 ;  /* 0x00000004a5047207 */ /* 0x000fca0004800000 */
[----:B------:R-:W-:Y:S02]  /*1280*/  IMAD.IADD R5, R3, 0x1, -R4 ;  /* 0x0000000103057824 */ /* 0x000fe400078e0a04 */
[----:B------:R-:W-:Y:S02]  /*1290*/  IMAD.IADD R3, R4, 0x1, -R3 ;  /* 0x0000000104037824 */ /* 0x000fe400078e0a03 */
[----:B------:R-:W-:Y:S02]  /*12a0*/  IMAD R165, R5, R8, R165 ;  /* 0x0000000805a57224 */ /* 0x000fe400078e02a5 */
[----:B------:R-:W-:-:S07]  /*12b0*/  IMAD R155, R3, R2, R155 ;  /* 0x00000002039b7224 */ /* 0x000fce00078e029b */
.L_x_16:
[----:B------:R-:W-:Y:S01]  /*12c0*/  BAR.SYNC.DEFER_BLOCKING 0x0 ;  /* 0x0000000000007b1d */ /* 0x000fe20000010000 */
[----:B------:R-:W-:Y:S01]  /*12d0*/  UISETP.NE.AND UP1, UPT, UR8, 0x2, UPT ;  /* 0x000000020800788c */ /* 0x000fe2000bf25270 */
[----:B------:R-:W-:Y:S02]  /*12e0*/  ISETP.NE.OR P5, PT, R0, 0x2, !P5 ;  /* 0x000000020000780c */ /* 0x000fe40006fa5670 */
[----:B------:R-:W-:-:S06]  /*12f0*/  LOP3.LUT R2, R166, 0x1f, RZ, 0xc0, !PT ;  /* 0x0000001fa6027812 */ /* 0x000fcc00078ec0ff */
[----:B------:R-:W-:Y:S05]  /*1300*/  BRA.U UP1, `(.L_x_17) ;  /* 0x0000001101147547 */ /* 0x000fea000b800000 */
[----:B------:R-:W1:Y:S01]  /*1310*/  LDCU UR13, c[0x0][0x38c] ;  /* 0x00007180ff0d77ac */ /* 0x000e620008000800 */
[----:B------:R-:W2:Y:S01]  /*1320*/  LDC R9, c[0x0][0x370] ;  /* 0x0000dc00ff097b82 */ /* 0x000ea20000000800 */
[----:B------:R-:W-:Y:S01]  /*1330*/  PLOP3.LUT P1, PT, PT, PT, UP2, 0x80, 0x8 ;  /* 0x000000000008781c */ /* 0x000fe20003f2f028 */
[----:B------:R-:W-:Y:S01]  /*1340*/  IMAD.MOV.U32 R15, RZ, RZ, 0x1 ;  /* 0x00000001ff0f7424 */ /* 0x000fe200078e00ff */
[----:B------:R-:W-:Y:S01]  /*1350*/  ISETP.EQ.OR P4, PT, R2, RZ, P5 ;  /* 0x000000ff0200720c */ /* 0x000fe20002f82670 */
[----:B------:R-:W-:Y:S01]  /*1360*/  IMAD.MOV.U32 R14, RZ, RZ, RZ ;  /* 0x000000ffff0e7224 */ /* 0x000fe200078e00ff */
[----:B------:R-:W-:Y:S02]  /*1370*/  PLOP3.LUT P1, PT, P1, PT, PT, 0x8, 0x80 ;  /* 0x000000000080781c */ /* 0x000fe40000f2e170 */
[----:B------:R-:W-:Y:S01]  /*1380*/  CS2R R12, SRZ ;  /* 0x00000000000c7805 */ /* 0x000fe2000001ff00 */
[----:B------:R-:W-:Y:S01]  /*1390*/  IMAD.MOV.U32 R10, RZ, RZ, 0x1 ;  /* 0x00000001ff0a7424 */ /* 0x000fe200078e00ff */
[----:B------:R-:W4:Y:S01]  /*13a0*/  LDC R0, c[0x0][0x374] ;  /* 0x0000dd00ff007b82 */ /* 0x000f220000000800 */
[----:B------:R-:W2:Y:S01]  /*13b0*/  LDCU.64 UR22, c[0x0][0x348] ;  /* 0x00006900ff1677ac */ /* 0x000ea20008000a00 */
[----:B------:R-:W-:Y:S01]  /*13c0*/  UMOV UR6, URZ ;  /* 0x000000ff00067c82 */ /* 0x000fe20008000000 */
[----:B-1----:R-:W-:-:S04]  /*13d0*/  UIADD3 UR5, UPT, UPT, UR13, 0x1f, URZ ;  /* 0x0000001f0d057890 */ /* 0x002fc8000fffe0ff */
[----:B------:R-:W-:-:S04]  /*13e0*/  USHF.R.S32.HI UR4, URZ, 0x1f, UR5 ;  /* 0x0000001fff047899 */ /* 0x000fc80008011405 */
[----:B------:R-:W-:-:S04]  /*13f0*/  ULEA.HI UR4, UR4, UR5, URZ, 0x5 ;  /* 0x0000000504047291 */ /* 0x000fc8000f8f28ff */
[----:B------:R-:W-:Y:S02]  /*1400*/  USHF.R.S32.HI UR15, URZ, 0x5, UR4 ;  /* 0x00000005ff0f7899 */ /* 0x000fe40008011404 */
[----:B------:R-:W-:Y:S02]  /*1410*/  UIADD3 UR4, UPT, UPT, UR13, -0x1, URZ ;  /* 0xffffffff0d047890 */ /* 0x000fe4000fffe0ff */
[----:B------:R-:W-:Y:S02]  /*1420*/  UISETP.LT.U32.AND UP0, UPT, UR15, 0x2, UPT ;  /* 0x000000020f00788c */ /* 0x000fe4000bf01070 */
[----:B------:R-:W-:Y:S02]  /*1430*/  UISETP.GE.U32.AND UP1, UPT, UR4, -0x3f, UPT ;  /* 0xffffffc10400788c */ /* 0x000fe4000bf26070 */
[----:B------:R-:W-:Y:S02]  /*1440*/  USEL UR14, UR15, 0x2, UP0 ;  /* 0x000000020f0e7887 */ /* 0x000fe40008000000 */
[----:B------:R-:W-:-:S02]  /*1450*/  UIADD3 UR13, UPT, UPT, UR13, 0x3e, URZ ;  /* 0x0000003e0d0d7890 */ /* 0x000fc4000fffe0ff */
[----:B------:R-:W-:Y:S02]  /*1460*/  UIADD3 UR5, UPT, UPT, UR14, -0x1, URZ ;  /* 0xffffffff0e057890 */ /* 0x000fe4000fffe0ff */
[----:B------:R-:W-:-:S03]  /*1470*/  UIADD3 UR7, UPT, UPT, UR15, -UR14, URZ ;  /* 0x8000000e0f077290 */ /* 0x000fc6000fffe0ff */
[----:B------:R-:W-:-:S04]  /*1480*/  @UP1 UIADD3 UR5, UPT, UPT, UR14, URZ, URZ ;  /* 0x000000ff0e051290 */ /* 0x000fc8000fffe0ff */
[----:B--2---:R-:W-:-:S12]  /*1490*/  UIADD3 UR5, UPT, UPT, UR5, 0x1, URZ ;  /* 0x0000000105057890 */ /* 0x004fd8000fffe0ff */
.L_x_35:
[----:B------:R-:W-:Y:S01]  /*14a0*/  UISETP.NE.AND UP0, UPT, UR37, URZ, UPT ;  /* 0x000000ff2500728c */ /* 0x000fe2000bf05270 */
[----:B------:R-:W1:Y:S08]  /*14b0*/  S2UR UR37, SR_CgaCtaId ;  /* 0x00000000002579c3 */ /* 0x000e700000008800 */
[----:B------:R-:W-:Y:S05]  /*14c0*/  BRA.U UP0, `(.L_x_18) ;  /* 0x0000000100347547 */ /* 0x000fea000b800000 */
[----:B------:R-:W2:Y:S01]  /*14d0*/  S2R R2, SR_CgaCtaId ;  /* 0x0000000000027919 */ /* 0x000ea20000008800 */
[----:B------:R-:W-:-:S04]  /*14e0*/  MOV R3, 0x400 ;  /* 0x0000040000037802 */ /* 0x000fc80000000f00 */
[----:B--2---:R-:W-:Y:S02]  /*14f0*/  LEA R3, R2, R3, 0x18 ;  /* 0x0000000302037211 */ /* 0x004fe400078ec0ff */
[----:B------:R-:W-:-:S03]  /*1500*/  SHF.L.U32 R2, R10, 0x1f, RZ ;  /* 0x0000001f0a027819 */ /* 0x000fc600000006ff */
[----:B------:R-:W-:-:S04]  /*1510*/  IMAD R3, R12, 0x8, R3 ;  /* 0x000000080c037824 */ /* 0x000fc800078e0203 */
[----:B------:R-:W2:Y:S02]  /*1520*/  SYNCS.PHASECHK.TRANS64.TRYWAIT P0, [R3+URZ+0xb0], R2 ;  /* 0x0000b002030075a7 */ /* 0x000ea400080011ff */
[----:B--2---:R-:W-:Y:S05]  /*1530*/  @!P0 BRA `(.L_x_19) ;  /* 0x0000005000548947 */ /* 0x004fea0003800000 */
.L_x_93:
[----:B------:R-:W-:Y:S01]  /*1540*/  VIADD R12, R12, 0x1 ;  /* 0x000000010c0c7836 */ /* 0x000fe20000000000 */
[----:B------:R2:W-:Y:S04]  /*1550*/  SYNCS.ARRIVE.TRANS64.A1T0 RZ, [R3+URZ+0xa0], RZ ;  /* 0x0000a0ff03ff79a7 */ /* 0x0005e800081000ff */
[----:B------:R-:W-:-:S04]  /*1560*/  ISETP.NE.AND P0, PT, R12, 0x2, PT ;  /* 0x000000020c00780c */ /* 0x000fc80003f05270 */
[----:B------:R-:W-:Y:S02]  /*1570*/  SEL R12, R12, RZ, P0 ;  /* 0x000000ff0c0c7207 */ /* 0x000fe40000000000 */
[----:B--2---:R-:W-:-:S04]  /*1580*/  SEL R3, RZ, 0x1, P0 ;  /* 0x00000001ff037807 */ /* 0x004fc80000000000 */
[----:B------:R-:W-:-:S07]  /*1590*/  LOP3.LUT R10, R10, R3, RZ, 0x3c, !PT ;  /* 0x000000030a0a7212 */ /* 0x000fce00078e3cff */
.L_x_18:
[----:B------:R-:W-:Y:S01]  /*15a0*/  UMOV UR4, 0x400 ;  /* 0x0000040000047882 */ /* 0x000fe20000000000 */
[----:B------:R-:W-:Y:S01]  /*15b0*/  SHF.L.U32 R2, R15, 0x1f, RZ ;  /* 0x0000001f0f027819 */ /* 0x000fe200000006ff */
[----:B-1----:R-:W-:Y:S01]  /*15c0*/  ULEA UR4, UR37, UR4, 0x18 ;  /* 0x0000000425047291 */ /* 0x002fe2000f8ec0ff */
[----:B------:R-:W-:Y:S01]  /*15d0*/  R2UR UR35, R165 ;  /* 0x00000000a52372ca */ /* 0x000fe200000e0000 */
[----:B------:R-:W-:Y:S01]  /*15e0*/  UISETP.GE.U32.AND UP0, UPT, UR13, 0x3f, UPT ;  /* 0x0000003f0d00788c */ /* 0x000fe2000bf06070 */
[----:B------:R-:W-:Y:S01]  /*15f0*/  R2UR UR11, R155 ;  /* 0x000000009b0b72ca */ /* 0x000fe200000e0000 */
[----:B------:R-:W-:Y:S01]  /*1600*/  ULEA UR8, UR6, UR4, 0x3 ;  /* 0x0000000406087291 */ /* 0x000fe2000f8e18ff */
[----:B------:R-:W-:-:S08]  /*1610*/  UMOV UR24, URZ ;  /* 0x000000ff00187c82 */ /* 0x000fd00008000000 */
[----:B------:R1:W2:Y:S01]  /*1620*/  SYNCS.PHASECHK.TRANS64.TRYWAIT P0, [UR8+0x10], R2 ;  /* 0x00001002ff0075a7 */ /* 0x0002a20008001108 */
[----:B------:R-:W-:Y:S02]  /*1630*/  USHF.L.U32 UR35, UR35, 0x7, URZ ;  /* 0x0000000723237899 */ /* 0x000fe400080006ff */
[----:B------:R-:W-:Y:S01]  /*1640*/  USHF.L.U32 UR11, UR11, 0x6, URZ ;  /* 0x000000060b0b7899 */ /* 0x000fe200080006ff */
[----:B------:R-:W-:Y:S11]  /*1650*/  BRA.U !UP0, `(.L_x_20) ;  /* 0x0000000108a87547 */ /* 0x000ff6000b800000 */
[----:B------:R-:W-:Y:S01]  /*1660*/  UMOV UR16, URZ ;  /* 0x000000ff00107c82 */ /* 0x000fe20008000000 */
[----:B------:R-:W-:-:S05]  /*1670*/  UMOV UR17, UR6 ;  /* 0x0000000600117c82 */ /* 0x000fca0008000000 */
.L_x_25:
[----:B-1----:R-:W-:Y:S01]  /*1680*/  ULEA UR33, UR17, UR4, 0x3 ;  /* 0x0000000411217291 */ /* 0x002fe2000f8e18ff */
[----:B--2---:R-:W-:Y:S01]  /*1690*/  @!P5 MOV R3, 0x1800 ;  /* 0x000018000003d802 */ /* 0x004fe20000000f00 */
[----:B--2---:R-:W-:Y:S10]  /*16a0*/  @P0 BRA `(.L_x_21) ;  /* 0x00000000000c0947 */ /* 0x004ff40003800000 */
[----:B------:R-:W-:-:S04]  /*16b0*/  SHF.L.U32 R5, R15, 0x1f, RZ ;  /* 0x0000001f0f057819 */ /* 0x000fc800000006ff */
[----:B------:R-:W2:Y:S02]  /*16c0*/  SYNCS.PHASECHK.TRANS64.TRYWAIT P0, [UR33+0x10], R5 ;  /* 0x00001005ff0075a7 */ /* 0x000ea40008001121 */
[----:B--2---:R-:W-:Y:S05]  /*16d0*/  @!P0 BRA `(.L_x_22) ;  /* 0x0000005000008947 */ /* 0x004fea0003800000 */
.L_x_21:
[----:B------:R2:W-:Y:S01]  /*16e0*/  @!P5 SYNCS.ARRIVE.TRANS64 RZ, [UR33], R3 ;  /* 0x00000003ffffd9a7 */ /* 0x0005e20008000021 */
[----:B------:R-:W-:Y:S04]  /*16f0*/  BSSY.RECONVERGENT B0, `(.L_x_23) ;  /* 0x0000003000007945 */ /* 0x000fe80003800200 */
[----:B------:R-:W-:Y:S05]  /*1700*/  @P4 BRA `(.L_x_24) ;  /* 0x0000000000044947 */ /* 0x000fea0003800000 */
[----:B------:R-:W-:Y:S05]  /*1710*/  BPT.TRAP 0x1 ;  /* 0x000000040000795c */ /* 0x000fea0000300000 */
.L_x_24:
[----:B------:R-:W-:Y:S05]  /*1720*/  BSYNC.RECONVERGENT B0 ;  /* 0x0000000000007941 */ /* 0x000fea0003800200 */
.L_x_23:
[----:B------:R-:W-:Y:S02]  /*1730*/  UIADD3 UR6, UPT, UPT, UR17, 0x1, URZ ;  /* 0x0000000111067890 */ /* 0x000fe4000fffe0ff */
[----:B------:R-:W-:Y:S02]  /*1740*/  ULEA UR32, UR17, UR4, 0xc ;  /* 0x0000000411207291 */ /* 0x000fe4000f8e60ff */
[----:B------:R-:W-:Y:S02]  /*1750*/  UISETP.NE.AND UP0, UPT, UR6, 0x2, UPT ;  /* 0x000000020600788c */ /* 0x000fe4000bf05270 */
[----:B------:R-:W-:Y:S02]  /*1760*/  UIADD3 UR26, UP1, UPT, UR22, 0x80, URZ ;  /* 0x00000080161a7890 */ /* 0x000fe4000ff3e0ff */
[----:B------:R-:W-:Y:S02]  /*1770*/  USEL UR9, URZ, 0x1, UP0 ;  /* 0x00000001ff097887 */ /* 0x000fe40008000000 */
[----:B------:R-:W-:-:S02]  /*1780*/  USEL UR6, UR6, URZ, UP0 ;  /* 0x000000ff06067287 */ /* 0x000fc40008000000 */
[----:B------:R-:W-:Y:S02]  /*1790*/  UIADD3 UR20, UP0, UPT, UR22, 0x180, URZ ;  /* 0x0000018016147890 */ /* 0x000fe4000ff1e0ff */
[----:B------:R-:W-:Y:S01]  /*17a0*/  ULEA UR8, UR6, UR4, 0x3 ;  /* 0x0000000406087291 */ /* 0x000fe2000f8e18ff */
[----:B------:R-:W-:Y:S01]  /*17b0*/  LOP3.LUT R15, R15, UR9, RZ, 0x3c, !PT ;  /* 0x000000090f0f7c12 */ /* 0x000fe2000f8e3cff */
[----:B------:R-:W-:Y:S02]  /*17c0*/  USHF.L.U32 UR34, UR16, 0x5, URZ ;  /* 0x0000000510227899 */ /* 0x000fe400080006ff */
[----:B------:R-:W-:Y:S01]  /*17d0*/  UIADD3.X UR27, UPT, UPT, URZ, UR23, URZ, UP1, !UPT ;  /* 0x00000017ff1b7290 */ /* 0x000fe20008ffe4ff */
[----:B-1----:R-:W-:Y:S01]  /*17e0*/  SHF.L.U32 R2, R15, 0x1f, RZ ;  /* 0x0000001f0f027819 */ /* 0x002fe200000006ff */
[----:B------:R-:W-:Y:S02]  /*17f0*/  UIADD3 UR32, UPT, UPT, UR32, 0x4400, URZ ;  /* 0x0000440020207890 */ /* 0x000fe4000fffe0ff */
[----:B------:R-:W-:Y:S01]  /*1800*/  UIADD3.X UR21, UPT, UPT, URZ, UR23, URZ, UP0, !UPT ;  /* 0x00000017ff157290 */ /* 0x000fe200087fe4ff */
[----:B------:R1:W1:Y:S01]  /*1810*/  SYNCS.PHASECHK.TRANS64.TRYWAIT P0, [UR8+0x10], R2 ;  /* 0x00001002ff0075a7 */ /* 0x0002620008001108 */
[----:B------:R-:W-:Y:S01]  /*1820*/  ULEA UR8, UR17, UR4, 0xb ;  /* 0x0000000411087291 */ /* 0x000fe2000f8e58ff */
[----:B------:R-:W-:Y:S01]  /*1830*/  UMOV UR18, 0x0 ;  /* 0x0000000000127882 */ /* 0x000fe20000000000 */
[----:B------:R-:W-:-:S02]  /*1840*/  UMOV UR19, 0x10000000 ;  /* 0x1000000000137882 */ /* 0x000fc40000000000 */
[----:B------:R-:W-:Y:S01]  /*1850*/  UIADD3 UR8, UPT, UPT, UR8, 0x6400, URZ ;  /* 0x0000640008087890 */ /* 0x000fe2000fffe0ff */
[----:B------:R1:W-:Y:S01]  /*1860*/  UTMALDG.3D [UR32], [UR26], desc[UR18] ;  /* 0x000012201a0075b4 */ /* 0x0003e20008011000 */
[----:B------:R-:W-:Y:S01]  /*1870*/  UMOV UR12, UR36 ;  /* 0x00000024000c7c82 */ /* 0x000fe20008000000 */
[----:B------:R-:W-:Y:S01]  /*1880*/  UMOV UR9, UR33 ;  /* 0x0000002100097c82 */ /* 0x000fe20008000000 */
[----:B------:R-:W-:Y:S01]  /*1890*/  UMOV UR10, UR34 ;  /* 0x00000022000a7c82 */ /* 0x000fe20008000000 */
[----:B------:R-:W-:Y:S01]  /*18a0*/  UIADD3 UR16, UPT, UPT, UR16, 0x1, URZ ;  /* 0x0000000110107890 */ /* 0x000fe2000fffe0ff */
[----:B------:R-:W-:Y:S01]  /*18b0*/  UMOV UR24, UR5 ;  /* 0x0000000500187c82 */ /* 0x000fe20008000000 */
[----:B------:R-:W-:Y:S02]  /*18c0*/  UMOV UR17, UR6 ;  /* 0x0000000600117c82 */ /* 0x000fe40008000000 */
[----:B------:R1:W-:Y:S01]  /*18d0*/  UTMALDG.3D [UR8], [UR20], desc[UR18] ;  /* 0x00001208140075b4 */ /* 0x0003e20008011000 */
[----:B------:R-:W-:-:S09]  /*18e0*/  UISETP.NE.AND UP0, UPT, UR16, UR5, UPT ;  /* 0x000000051000728c */ /* 0x000fd2000bf05270 */
[----:B------:R-:W-:Y:S05]  /*18f0*/  BRA.U UP0, `(.L_x_25) ;  /* 0xfffffffd00607547 */ /* 0x000fea000b83ffff */
.L_x_20:
[----:B-1----:R-:W-:Y:S01]  /*1900*/  ULEA UR8, UR6, UR4, 0x3 ;  /* 0x0000000406087291 */ /* 0x002fe2000f8e18ff */
[----:B------:R-:W-:Y:S01]  /*1910*/  SHF.L.U32 R2, R15, 0x1f, RZ ;  /* 0x0000001f0f027819 */ /* 0x000fe200000006ff */
[----:B------:R-:W-:Y:S01]  /*1920*/  @!P1 SYNCS.ARRIVE.TRANS64.A1T0 RZ, [UR4+0x38], RZ ;  /* 0x000038ffffff99a7 */ /* 0x000fe20008100004 */
[----:B------:R-:W-:-:S06]  /*1930*/  UISETP.GT.AND UP0, UPT, UR15, UR14, UPT ;  /* 0x0000000e0f00728c */ /* 0x000fcc000bf04270 */
[----:B--2---:R1:W2:Y:S03]  /*1940*/  SYNCS.PHASECHK.TRANS64.TRYWAIT P0, [UR8+0x10], R2 ;  /* 0x00001002ff0075a7 */ /* 0x0042a60008001108 */
[----:B------:R-:W-:Y:S05]  /*1950*/  BRA.U !UP0, `(.L_x_26) ;  /* 0x0000000108ac7547 */ /* 0x000fea000b800000 */
[----:B------:R-:W-:Y:S01]  /*1960*/  UIADD3 UR21, UPT, UPT, UR7, UR24, URZ ;  /* 0x0000001807157290 */ /* 0x000fe2000fffe0ff */
[----:B------:R-:W-:-:S11]  /*1970*/  UMOV UR25, UR6 ;  /* 0x0000000600197c82 */ /* 0x000fd60008000000 */
.L_x_31:
[----:B-1----:R-:W-:Y:S01]  /*1980*/  ULEA UR17, UR25, UR4, 0x3 ;  /* 0x0000000419117291 */ /* 0x002fe2000f8e18ff */
[----:B--2---:R-:W-:Y:S01]  /*1990*/  @!P5 MOV R3, 0x1800 ;  /* 0x000018000003d802 */ /* 0x004fe20000000f00 */
[----:B--2---:R-:W-:Y:S10]  /*19a0*/  @P0 BRA `(.L_x_27) ;  /* 0x00000000000c0947 */ /* 0x004ff40003800000 */
[----:B------:R-:W-:-:S04]  /*19b0*/  SHF.L.U32 R5, R15, 0x1f, RZ ;  /* 0x0000001f0f057819 */ /* 0x000fc800000006ff */
[----:B------:R-:W2:Y:S02]  /*19c0*/  SYNCS.PHASECHK.TRANS64.TRYWAIT P0, [UR17+0x10], R5 ;  /* 0x00001005ff0075a7 */ /* 0x000ea40008001111 */
[----:B--2---:R-:W-:Y:S05]  /*19d0*/  @!P0 BRA `(.L_x_28) ;  /* 0x0000004c00588947 */ /* 0x004fea0003800000 */
.L_x_27:
[----:B------:R2:W-:Y:S01]  /*19e0*/  @!P5 SYNCS.ARRIVE.TRANS64 RZ, [UR17], R3 ;  /* 0x00000003ffffd9a7 */ /* 0x0005e20008000011 */
[----:B------:R-:W-:Y:S04]  /*19f0*/  BSSY.RECONVERGENT B0, `(.L_x_29) ;  /* 0x0000003000007945 */ /* 0x000fe80003800200 */
[----:B------:R-:W-:Y:S05]  /*1a00*/  @P4 BRA `(.L_x_30) ;  /* 0x0000000000044947 */ /* 0x000fea0003800000 */
[----:B------:R-:W-:Y:S05]  /*1a10*/  BPT.TRAP 0x1 ;  /* 0x000000040000795c */ /* 0x000fea0000300000 */
.L_x_30:
[----:B------:R-:W-:Y:S05]  /*1a20*/  BSYNC.RECONVERGENT B0 ;  /* 0x0000000000007941 */ /* 0x000fea0003800200 */
.L_x_29:
        /* <DEDUP_REMOVED lines=10> */
[----:B------:R-:W-:Y:S01]  /*1ad0*/  UIADD3 UR16, UPT, UPT, UR16, 0x4400, URZ ;  /* 0x0000440010107890 */ /* 0x000fe2000fffe0ff */
[----:B-1----:R-:W-:Y:S01]  /*1ae0*/  SHF.L.U32 R2, R15, 0x1f, RZ ;  /* 0x0000001f0f027819 */ /* 0x002fe200000006ff */
[----:B------:R-:W-:Y:S02]  /*1af0*/  UIADD3.X UR31, UPT, UPT, URZ, UR23, URZ, UP1, !UPT ;  /* 0x00000017ff1f7290 */ /* 0x000fe40008ffe4ff */
[----:B------:R-:W-:Y:S01]  /*1b00*/  UIADD3.X UR29, UPT, UPT, URZ, UR23, URZ, UP0, !UPT ;  /* 0x00000017ff1d7290 */ /* 0x000fe200087fe4ff */
[----:B------:R1:W1:Y:S01]  /*1b10*/  SYNCS.PHASECHK.TRANS64.TRYWAIT P0, [UR8+0x10], R2 ;  /* 0x00001002ff0075a7 */ /* 0x0002620008001108 */
[----:B------:R-:W-:Y:S01]  /*1b20*/  ULEA UR8, UR25, UR4, 0xb ;  /* 0x0000000419087291 */ /* 0x000fe2000f8e58ff */
[----:B------:R-:W-:Y:S01]  /*1b30*/  UMOV UR26, 0x0 ;  /* 0x00000000001a7882 */ /* 0x000fe20000000000 */
[----:B------:R-:W-:-:S02]  /*1b40*/  UMOV UR27, 0x10000000 ;  /* 0x10000000001b7882 */ /* 0x000fc40000000000 */
[----:B------:R-:W-:Y:S01]  /*1b50*/  UIADD3 UR8, UPT, UPT, UR8, 0x6400, URZ ;  /* 0x0000640008087890 */ /* 0x000fe2000fffe0ff */
[----:B------:R-:W-:Y:S01]  /*1b60*/  UMOV UR19, UR35 ;  /* 0x0000002300137c82 */ /* 0x000fe20008000000 */
[----:B------:R-:W-:Y:S01]  /*1b70*/  UMOV UR20, UR36 ;  /* 0x0000002400147c82 */ /* 0x000fe20008000000 */
[----:B------:R-:W-:Y:S01]  /*1b80*/  UMOV UR12, UR36 ;  /* 0x00000024000c7c82 */ /* 0x000fe20008000000 */
[----:B------:R-:W-:Y:S01]  /*1b90*/  UMOV UR9, UR17 ;  /* 0x0000001100097c82 */ /* 0x000fe20008000000 */
[----:B------:R-:W-:Y:S01]  /*1ba0*/  UMOV UR10, UR18 ;  /* 0x00000012000a7c82 */ /* 0x000fe20008000000 */
[----:B------:R1:W-:Y:S01]  /*1bb0*/  UTMALDG.3D [UR16], [UR30], desc[UR26] ;  /* 0x00001a101e0075b4 */ /* 0x0003e20008011000 */
[----:B------:R-:W-:Y:S01]  /*1bc0*/  UIADD3 UR24, UPT, UPT, UR24, 0x1, URZ ;  /* 0x0000000118187890 */ /* 0x000fe2000fffe0ff */
[----:B------:R-:W-:-:S03]  /*1bd0*/  UMOV UR25, UR6 ;  /* 0x0000000600197c82 */ /* 0x000fc60008000000 */
[----:B------:R-:W-:Y:S01]  /*1be0*/  UISETP.NE.AND UP0, UPT, UR24, UR21, UPT ;  /* 0x000000151800728c */ /* 0x000fe2000bf05270 */
[----:B------:R1:W-:Y:S08]  /*1bf0*/  UTMALDG.3D [UR8], [UR28], desc[UR26] ;  /* 0x00001a081c0075b4 */ /* 0x0003f00008011000 */
[----:B------:R-:W-:Y:S05]  /*1c00*/  BRA.U UP0, `(.L_x_31) ;  /* 0xfffffffd005c7547 */ /* 0x000fea000b83ffff */
.L_x_26:
[C---:B-1----:R-:W-:Y:S01]  /*1c10*/  LEA R2, R14.reuse, UR4, 0x3 ;  /* 0x000000040e027c11 */ /* 0x042fe2000f8e18ff */
[----:B------:R-:W-:Y:S01]  /*1c20*/  NOP ;  /* 0x0000000000007918 */ /* 0x000fe20000000000 */
[----:B--2---:R-:W-:Y:S02]  /*1c30*/  SHF.L.U32 R3, R13, 0x1f, RZ ;  /* 0x0000001f0d037819 */ /* 0x004fe400000006ff */
[----:B------:R-:W-:Y:S02]  /*1c40*/  LEA R4, R14, UR4, 0x4 ;  /* 0x000000040e047c11 */ /* 0x000fe4000f8e20ff */
[----:B------:R-:W1:Y:S02]  /*1c50*/  SYNCS.PHASECHK.TRANS64.TRYWAIT P0, [R2+URZ+0x40], R3 ;  /* 0x00004003020075a7 */ /* 0x000e6400080011ff */
[----:B-1----:R-:W-:Y:S05]  /*1c60*/  @!P0 BRA `(.L_x_32) ;  /* 0x0000004800cc8947 */ /* 0x002fea0003800000 */
.L_x_96:
[----:B------:R-:W2:Y:S01]  /*1c70*/  LDS.128 R4, [R4+0xd0] ;  /* 0x0000d00004047984 */ /* 0x000ea20000000c00 */
[----:B---3--:R-:W-:Y:S01]  /*1c80*/  ISETP.GE.AND P0, PT, R72, 0x1, PT ;  /* 0x000000014800780c */ /* 0x008fe20003f06270 */
[----:B-1----:R-:W-:Y:S01]  /*1c90*/  VIADD R2, R2, 0x50 ;  /* 0x0000005002027836 */ /* 0x002fe20000000000 */
[----:B------:R-:W-:Y:S01]  /*1ca0*/  @!PT LDS RZ, [RZ] ;  /* 0x00000000fffff984 */ /* 0x000fe20000000800 */
[----:B------:R-:W-:Y:S01]  /*1cb0*/  @!PT LDS RZ, [RZ] ;  /* 0x00000000fffff984 */ /* 0x000fe20000000800 */
[----:B------:R-:W-:Y:S01]  /*1cc0*/  @!PT LDS RZ, [RZ] ;  /* 0x00000000fffff984 */ /* 0x000fe20000000800 */
[----:B------:R-:W-:Y:S01]  /*1cd0*/  @!PT LDS RZ, [RZ] ;  /* 0x00000000fffff984 */ /* 0x000fe20000000800 */
[----:B------:R1:W-:Y:S06]  /*1ce0*/  MEMBAR.ALL.CTA ;  /* 0x0000000000007992 */ /* 0x0003ec0000008000 */
[----:B-1----:R-:W1:Y:S01]  /*1cf0*/  FENCE.VIEW.ASYNC.S ;  /* 0x00000000000073c6 */ /* 0x002e620000000000 */
[----:B------:R-:W-:-:S04]  /*1d00*/  PRMT R2, RZ, 0x654, R2 ;  /* 0x00000654ff027816 */ /* 0x000fc80000000002 */
[----:B-1----:R1:W-:Y:S01]  /*1d10*/  SYNCS.ARRIVE.TRANS64.RED.A1T0 RZ, [R2+URZ], RZ ;  /* 0x000000ff02ff79a7 */ /* 0x0023e200081004ff */
[----:B--2---:R-:W-:-:S13]  /*1d20*/  LOP3.LUT P2, RZ, R6, 0x1, RZ, 0xc0, !PT ;  /* 0x0000000106ff7812 */ /* 0x004fda000784c0ff */
[----:B------:R-:W-:Y:S01]  /*1d30*/  @P2 SHF.R.U32.HI R3, RZ, 0x10, R5 ;  /* 0x00000010ff032819 */ /* 0x000fe20000011605 */
[----:B------:R-:W-:Y:S01]  /*1d40*/  VOTEU.ANY UP0, P2 ;  /* 0x0000000000ff7886 */ /* 0x000fe20001000100 */
[----:B------:R-:W-:Y:S02]  /*1d50*/  @P2 MOV R11, R4 ;  /* 0x00000004000b2202 */ /* 0x000fe40000000f00 */
[----:B------:R-:W-:Y:S02]  /*1d60*/  @P2 R2UR.BROADCAST UR8, R3 ;  /* 0x00000000030822ca */ /* 0x000fe400008e0000 */
[----:B------:R-:W-:-:S11]  /*1d70*/  @P2 LOP3.LUT R8, R5, 0xffff, RZ, 0xc0, !PT ;  /* 0x0000ffff05082812 */ /* 0x000fd600078ec0ff */
[----:B------:R-:W-:Y:S01]  /*1d80*/  @UP0 UMOV UR36, UR8 ;  /* 0x0000000800240c82 */ /* 0x000fe20008000000 */
[----:B-1----:R-:W-:Y:S05]  /*1d90*/  @!P0 BRA `(.L_x_33) ;  /* 0x0000000000b88947 */ /* 0x002fea0003800000 */
[----:B------:R-:W4:Y:S01]  /*1da0*/  LDC.64 R4, c[0x0][0xb18] ;  /* 0x0002c600ff047b82 */ /* 0x000f220000000a00 */
[----:B------:R-:W-:-:S07]  /*1db0*/  ISETP.NE.AND P3, PT, R72, 0x1, PT ;  /* 0x000000014800780c */ /* 0x000fce0003f65270 */
[----:B------:R-:W1:Y:S08]  /*1dc0*/  LDC.64 R6, c[0x0][0xb10] ;  /* 0x0002c400ff067b82 */ /* 0x000e700000000a00 */
[----:B------:R-:W2:Y:S08]  /*1dd0*/  LDC R16, c[0x0][0xb20] ;  /* 0x0002c800ff107b82 */ /* 0x000eb00000000800 */
[----:B------:R-:W3:Y:S01]  /*1de0*/  LDC R18, c[0x0][0xb0c] ;  /* 0x0002c300ff127b82 */ /* 0x000ee20000000800 */
[----:B----4-:R-:W-:Y:S01]  /*1df0*/  IMAD.HI.U32 R17, R0, R5, RZ ;  /* 0x0000000500117227 */ /* 0x010fe200078e00ff */
[----:B------:R-:W-:-:S03]  /*1e00*/  ISETP.NE.AND P0, PT, R4, 0x1, PT ;  /* 0x000000010400780c */ /* 0x000fc60003f05270 */
[----:B------:R-:W-:-:S03]  /*1e10*/  IMAD.HI.U32 R5, R8, R5, RZ ;  /* 0x0000000508057227 */ /* 0x000fc600078e00ff */
[----:B------:R-:W4:Y:S01]  /*1e20*/  LDC.64 R2, c[0x0][0xb28] ;  /* 0x0002ca00ff027b82 */ /* 0x000f220000000a00 */
[----:B-1----:R-:W-:-:S04]  /*1e30*/  IMAD.HI.U32 R20, R9, R6, RZ ;  /* 0x0000000609147227 */ /* 0x002fc800078e00ff */
[----:B------:R-:W-:Y:S01]  /*1e40*/  IMAD.HI.U32 R22, R11, R6, RZ ;  /* 0x000000060b167227 */ /* 0x000fe200078e00ff */
[----:B------:R-:W-:Y:S02]  /*1e50*/  SHF.R.U32.HI R20, RZ, R7, R20 ;  /* 0x00000007ff147219 */ /* 0x000fe40000011614 */
[-C--:B--2---:R-:W-:Y:S02]  /*1e60*/  SHF.R.U32.HI R17, RZ, R16.reuse, R17 ;  /* 0x00000010ff117219 */ /* 0x084fe40000011611 */
[----:B------:R-:W-:Y:S02]  /*1e70*/  SHF.R.U32.HI R5, RZ, R16, R5 ;  /* 0x00000010ff057219 */ /* 0x000fe40000011605 */
[----:B------:R-:W-:Y:S02]  /*1e80*/  SEL R17, R0, R17, !P0 ;  /* 0x0000001100117207 */ /* 0x000fe40004000000 */
[----:B------:R-:W-:Y:S02]  /*1e90*/  SHF.R.U32.HI R22, RZ, R7, R22 ;  /* 0x00000007ff167219 */ /* 0x000fe40000011616 */
[----:B---3--:R-:W-:-:S02]  /*1ea0*/  ISETP.NE.AND P1, PT, R18, 0x1, PT ;  /* 0x000000011200780c */ /* 0x008fc40003f25270 */
[----:B------:R-:W-:Y:S02]  /*1eb0*/  SEL R5, R8, R5, !P0 ;  /* 0x0000000508057207 */ /* 0x000fe40004000000 */
[----:B------:R-:W-:Y:S02]  /*1ec0*/  SEL R19, R9, R20, !P1 ;  /* 0x0000001409137207 */ /* 0x000fe40004800000 */
[----:B------:R-:W-:Y:S01]  /*1ed0*/  SEL R7, R11, R22, !P1 ;  /* 0x000000160b077207 */ /* 0x000fe20004800000 */
[----:B----4-:R-:W-:-:S04]  /*1ee0*/  IMAD.HI.U32 R20, R17, R2, RZ ;  /* 0x0000000211147227 */ /* 0x010fc800078e00ff */
[----:B------:R-:W-:Y:S01]  /*1ef0*/  IMAD.HI.U32 R6, R19, R2, RZ ;  /* 0x0000000213067227 */ /* 0x000fe200078e00ff */
[----:B------:R-:W-:-:S04]  /*1f00*/  @P3 SHF.R.U32.HI R17, RZ, R3, R20 ;  /* 0x00000003ff113219 */ /* 0x000fc80000011614 */
[----:B------:R-:W-:Y:S01]  /*1f10*/  @P3 SHF.R.U32.HI R19, RZ, R3, R6 ;  /* 0x00000003ff133219 */ /* 0x000fe20000011606 */
[----:B------:R-:W-:-:S04]  /*1f20*/  IMAD R17, R72, R17, RZ ;  /* 0x0000001148117224 */ /* 0x000fc800078e02ff */
[----:B------:R-:W-:Y:S01]  /*1f30*/  IMAD R6, R72, R19, RZ ;  /* 0x0000001348067224 */ /* 0x000fe200078e02ff */
[C---:B------:R-:W-:Y:S02]  /*1f40*/  ISETP.GE.AND P0, PT, R5.reuse, R17, PT ;  /* 0x000000110500720c */ /* 0x040fe40003f06270 */
[----:B------:R-:W-:Y:S02]  /*1f50*/  IADD3 R17, PT, PT, -R5, RZ, RZ ;  /* 0x000000ff05117210 */ /* 0x000fe40007ffe1ff */
[----:B------:R-:W-:Y:S01]  /*1f60*/  ISETP.GE.OR P0, PT, R7, R6, P0 ;  /* 0x000000060700720c */ /* 0x000fe20000706670 */
[----:B------:R-:W-:-:S04]  /*1f70*/  IMAD.HI.U32 R6, R5, R2, RZ ;  /* 0x0000000205067227 */ /* 0x000fc800078e00ff */
[----:B------:R-:W-:Y:S01]  /*1f80*/  IMAD R8, R4, R17, R8 ;  /* 0x0000001104087224 */ /* 0x000fe200078e0208 */
[----:B------:R-:W-:-:S04]  /*1f90*/  SHF.R.U32.HI R6, RZ, R3, R6 ;  /* 0x00000003ff067219 */ /* 0x000fc80000011606 */
[----:B------:R-:W-:-:S03]  /*1fa0*/  SEL R6, R5, R6, !P3 ;  /* 0x0000000605067207 */ /* 0x000fc60005800000 */
[----:B------:R-:W-:-:S04]  /*1fb0*/  @!P0 IMAD.HI.U32 R16, R7, R2, RZ ;  /* 0x0000000207108227 */ /* 0x000fc800078e00ff */
[----:B------:R-:W-:Y:S01]  /*1fc0*/  IMAD.MOV R2, RZ, RZ, -R6 ;  /* 0x000000ffff027224 */ /* 0x000fe200078e0a06 */
[----:B------:R-:W-:-:S03]  /*1fd0*/  @!P0 SHF.R.U32.HI R16, RZ, R3, R16 ;  /* 0x00000003ff108219 */ /* 0x000fc60000011610 */
[----:B------:R-:W-:Y:S01]  /*1fe0*/  IMAD R2, R72, R2, R5 ;  /* 0x0000000248027224 */ /* 0x000fe200078e0205 */
[----:B------:R-:W-:-:S05]  /*1ff0*/  @!P0 SEL R3, R7, R16, !P3 ;  /* 0x0000001007038207 */ /* 0x000fca0005800000 */
[--C-:B------:R-:W-:Y:S02]  /*2000*/  @!P0 IMAD.IADD R6, R6, 0x1, -R3.reuse ;  /* 0x0000000106068824 */ /* 0x100fe400078e0a03 */
[----:B------:R-:W-:Y:S01]  /*2010*/  @!P0 IMAD R3, R2, R19, R3 ;  /* 0x0000001302038224 */ /* 0x000fe200078e0203 */
[----:B------:R-:W-:Y:S01]  /*2020*/  IADD3 R2, PT, PT, -R7, RZ, RZ ;  /* 0x000000ff07027210 */ /* 0x000fe20007ffe1ff */
[----:B------:R-:W-:Y:S02]  /*2030*/  @!P0 IMAD R5, R72, R6, R7 ;  /* 0x0000000648058224 */ /* 0x000fe400078e0207 */
[----:B------:R-:W-:Y:S02]  /*2040*/  @!P0 IMAD.MOV.U32 R7, RZ, RZ, R3 ;  /* 0x000000ffff078224 */ /* 0x000fe400078e0003 */
[----:B------:R-:W-:Y:S02]  /*2050*/  IMAD R2, R18, R2, R11 ;  /* 0x0000000212027224 */ /* 0x000fe400078e020b */
[----:B------:R-:W-:-:S02]  /*2060*/  IMAD R8, R5, R4, R8 ;  /* 0x0000000405087224 */ /* 0x000fc400078e0208 */
[----:B------:R-:W-:Y:S02]  /*2070*/  IMAD R11, R7, R18, R2 ;  /* 0x00000012070b7224 */ /* 0x000fe400078e0202 */
.L_x_33:
[----:B------:R-:W1:Y:S02]  /*2080*/  LDCU UR8, c[0x0][0xb30] ;  /* 0x00016600ff0877ac */ /* 0x000e640008000800 */
[----:B-1----:R-:W-:-:S09]  /*2090*/  UISETP.NE.AND UP0, UPT, UR8, 0x1, UPT ;  /* 0x000000010800788c */ /* 0x002fd2000bf05270 */
[----:B------:R-:W-:Y:S05]  /*20a0*/  BRA.U UP0, `(.L_x_34) ;  /* 0x0000000100407547 */ /* 0x000fea000b800000 */
[----:B------:R-:W1:Y:S08]  /*20b0*/  LDC.64 R4, c[0x0][0xb10] ;  /* 0x0002c400ff047b82 */ /* 0x000e700000000a00 */
[----:B------:R-:W2:Y:S08]  /*20c0*/  LDC.64 R2, c[0x0][0xb18] ;  /* 0x0002c600ff027b82 */ /* 0x000eb00000000a00 */
[----:B------:R-:W3:Y:S08]  /*20d0*/  LDC R6, c[0x0][0xb20] ;  /* 0x0002c800ff067b82 */ /* 0x000ef00000000800 */
[----:B------:R-:W4:Y:S01]  /*20e0*/  LDC R16, c[0x0][0xb0c] ;  /* 0x0002c300ff107b82 */ /* 0x000f220000000800 */
[----:B-1----:R-:W-:-:S05]  /*20f0*/  IMAD.HI.U32 R4, R11, R4, RZ ;  /* 0x000000040b047227 */ /* 0x002fca00078e00ff */
[----:B------:R-:W-:Y:S01]  /*2100*/  SHF.R.U32.HI R4, RZ, R5, R4 ;  /* 0x00000005ff047219 */ /* 0x000fe20000011604 */
[----:B--2---:R-:W-:Y:S01]  /*2110*/  IMAD.HI.U32 R3, R8, R3, RZ ;  /* 0x0000000308037227 */ /* 0x004fe200078e00ff */
[----:B------:R-:W-:-:S04]  /*2120*/  ISETP.NE.AND P0, PT, R2, 0x1, PT ;  /* 0x000000010200780c */ /* 0x000fc80003f05270 */
[----:B---3--:R-:W-:-:S04]  /*2130*/  SHF.R.U32.HI R3, RZ, R6, R3 ;  /* 0x00000006ff037219 */ /* 0x008fc80000011603 */
[----:B------:R-:W-:Y:S02]  /*2140*/  SEL R3, R8, R3, !P0 ;  /* 0x0000000308037207 */ /* 0x000fe40004000000 */
[----:B----4-:R-:W-:-:S04]  /*2150*/  ISETP.NE.AND P1, PT, R16, 0x1, PT ;  /* 0x000000011000780c */ /* 0x010fc80003f25270 */
[----:B------:R-:W-:-:S05]  /*2160*/  SEL R4, R11, R4, !P1 ;  /* 0x000000040b047207 */ /* 0x000fca0004800000 */
[----:B------:R-:W-:Y:S02]  /*2170*/  IMAD.IADD R5, R3, 0x1, -R4 ;  /* 0x0000000103057824 */ /* 0x000fe400078e0a04 */
[----:B------:R-:W-:Y:S02]  /*2180*/  IMAD.IADD R3, R4, 0x1, -R3 ;  /* 0x0000000104037824 */ /* 0x000fe400078e0a03 */
[----:B------:R-:W-:Y:S02]  /*2190*/  IMAD R11, R5, R16, R11 ;  /* 0x00000010050b7224 */ /* 0x000fe400078e020b */
[----:B------:R-:W-:-:S07]  /*21a0*/  IMAD R8, R3, R2, R8 ;  /* 0x0000000203087224 */ /* 0x000fce00078e0208 */
.L_x_34:
[----:B------:R-:W-:Y:S01]  /*21b0*/  VIADD R14, R14, 0x1 ;  /* 0x000000010e0e7836 */ /* 0x000fe20000000000 */
[----:B------:R-:W-:Y:S01]  /*21c0*/  PLOP3.LUT P1, PT, PT, PT, PT, 0x80, 0x8 ;  /* 0x000000000008781c */ /* 0x000fe20003f2f070 */
[----:B------:R-:W-:Y:S02]  /*21d0*/  IMAD.IADD R165, R11, 0x1, R154 ;  /* 0x000000010ba57824 */ /* 0x000fe400078e029a */
[----:B------:R-:W-:Y:S01]  /*21e0*/  IMAD.IADD R155, R8, 0x1, R143 ;  /* 0x00000001089b7824 */ /* 0x000fe200078e028f */
[----:B------:R-:W-:-:S04]  /*21f0*/  ISETP.NE.AND P0, PT, R14, 0x2, PT ;  /* 0x000000020e00780c */ /* 0x000fc80003f05270 */
[----:B------:R-:W-:Y:S02]  /*2200*/  SEL R2, RZ, 0x1, P0 ;  /* 0x00000001ff027807 */ /* 0x000fe40000000000 */
[----:B------:R-:W-:Y:S02]  /*2210*/  SEL R14, R14, RZ, P0 ;  /* 0x000000ff0e0e7207 */ /* 0x000fe40000000000 */
[----:B------:R-:W-:Y:S01]  /*2220*/  LOP3.LUT R13, R13, R2, RZ, 0x3c, !PT ;  /* 0x000000020d0d7212 */ /* 0x000fe200078e3cff */
[----:B------:R-:W-:Y:S06]  /*2230*/  @P2 BRA `(.L_x_35) ;  /* 0xfffffff000982947 */ /* 0x000fec000383ffff */
[----:B------:R-:W-:Y:S01]  /*2240*/  UIADD3 UR5, UPT, UPT, UR4, 0x10, URZ ;  /* 0x0000001004057890 */ /* 0x000fe2000fffe0ff */
[----:B------:R-:W-:-:S03]  /*2250*/  SHF.L.U32 R3, R15, 0x1f, RZ ;  /* 0x0000001f0f037819 */ /* 0x000fc600000006ff */
[----:B------:R-:W-:-:S09]  /*2260*/  ULEA UR4, UR6, UR5, 0x3 ;  /* 0x0000000506047291 */ /* 0x000fd2000f8e18ff */
[----:B------:R-:W1:Y:S02]  /*2270*/  SYNCS.PHASECHK.TRANS64.TRYWAIT P0, [UR4], R3 ;  /* 0x00000003ff0075a7 */ /* 0x000e640008001104 */
[----:B-1----:R-:W-:Y:S05]  /*2280*/  @!P0 BRA `(.L_x_36) ;  /* 0x0000004400588947 */ /* 0x002fea0003800000 */
.L_x_98:
[----:B------:R-:W-:-:S04]  /*2290*/  UIADD3 UR6, UPT, UPT, UR6, 0x1, URZ ;  /* 0x0000000106067890 */ /* 0x000fc8000fffe0ff */
[----:B------:R-:W-:-:S04]  /*22a0*/  UISETP.NE.AND UP0, UPT, UR6, 0x2, UPT ;  /* 0x000000020600788c */ /* 0x000fc8000bf05270 */
[----:B------:R-:W-:Y:S02]  /*22b0*/  USEL UR4, URZ, 0x1, UP0 ;  /* 0x00000001ff047887 */ /* 0x000fe40008000000 */
[----:B------:R-:W-:-:S04]  /*22c0*/  USEL UR6, UR6, URZ, UP0 ;  /* 0x000000ff06067287 */ /* 0x000fc80008000000 */
[----:B------:R-:W-:Y:S01]  /*22d0*/  ULEA UR6, UR6, UR5, 0x3 ;  /* 0x0000000506067291 */ /* 0x000fe2000f8e18ff */
[----:B-1----:R-:W-:-:S04]  /*22e0*/  LOP3.LUT R3, R15, UR4, RZ, 0x3c, !PT ;  /* 0x000000040f037c12 */ /* 0x002fc8000f8e3cff */
[----:B------:R-:W-:Y:S01]  /*22f0*/  SHF.L.U32 R3, R3, 0x1f, RZ ;  /* 0x0000001f03037819 */ /* 0x000fe200000006ff */
[----:B----4-:R-:W-:-:S07]  /*2300*/  IMAD.U32 R0, RZ, RZ, UR6 ;  /* 0x00000006ff007e24 */ /* 0x010fce000f8e00ff */
.L_x_37:
[----:B-1----:R1:W2:Y:S02]  /*2310*/  SYNCS.PHASECHK.TRANS64.TRYWAIT P0, [R0+URZ], R3 ;  /* 0x00000003000075a7 */ /* 0x0022a400080011ff */
[----:B--2---:R-:W-:Y:S05]  /*2320*/  @!P0 NANOSLEEP.SYNCS 0x989680 ;  /* 0x009896800000895d */ /* 0x004fea0003900000 */
[----:B------:R-:W2:Y:S02]  /*2330*/  @!P0 SYNCS.PHASECHK.TRANS64 P0, [R0+URZ], R3 ;  /* 0x00000003000085a7 */ /* 0x000ea400080010ff */
[----:B--2---:R-:W-:Y:S05]  /*2340*/  @P0 EXIT ;  /* 0x000000000000094d */ /* 0x004fea0003800000 */
[----:B------:R-:W-:Y:S05]  /*2350*/  BRA `(.L_x_37) ;  /* 0xfffffffc00ec7947 */ /* 0x000fea000383ffff */
.L_x_17:
[----:B------:R-:W-:-:S04]  /*2360*/  UISETP.NE.AND UP1, UPT, UR37, URZ, UPT ;  /* 0x000000ff2500728c */ /* 0x000fc8000bf25270 */
[----:B------:R-:W-:-:S09]  /*2370*/  UISETP.NE.OR UP1, UPT, UR8, 0x1, UP1 ;  /* 0x000000010800788c */ /* 0x000fd20008f25670 */
[----:B------:R-:W-:Y:S05]  /*2380*/  BRA.U UP1, `(.L_x_38) ;  /* 0x0000000501487547 */ /* 0x000fea000b800000 */
[----:B------:R-:W-:Y:S01]  /*2390*/  ISETP.NE.AND P2, PT, R2, RZ, PT ;  /* 0x000000ff0200720c */ /* 0x000fe20003f45270 */
[----:B------:R-:W-:Y:S01]  /*23a0*/  IMAD.MOV.U32 R12, RZ, RZ, 0x1 ;  /* 0x00000001ff0c7424 */ /* 0x000fe200078e00ff */
[----:B------:R-:W-:Y:S02]  /*23b0*/  CS2R R10, SRZ ;  /* 0x00000000000a7805 */ /* 0x000fe4000001ff00 */
[----:B------:R-:W-:Y:S01]  /*23c0*/  CS2R R8, SRZ ;  /* 0x0000000000087805 */ /* 0x000fe2000001ff00 */
[----:B------:R-:W-:Y:S01]  /*23d0*/  UMOV UR4, 0x400 ;  /* 0x0000040000047882 */ /* 0x000fe20000000000 */
[----:B------:R-:W-:Y:S01]  /*23e0*/  UMOV UR6, URZ ;  /* 0x000000ff00067c82 */ /* 0x000fe20008000000 */
[----:B------:R-:W-:-:S12]  /*23f0*/  ULEA UR37, UR37, UR4, 0x18 ;  /* 0x0000000425257291 */ /* 0x000fd8000f8ec0ff */
.L_x_42:
[----:B------:R-:W-:Y:S02]  /*2400*/  LEA R0, R8, UR37, 0x3 ;  /* 0x0000002508007c11 */ /* 0x000fe4000f8e18ff */
[----:B------:R-:W-:-:S03]  /*2410*/  SHF.L.U32 R5, R9, 0x1f, RZ ;  /* 0x0000001f09057819 */ /* 0x000fc600000006ff */
[----:B------:R-:W-:Y:S01]  /*2420*/  VIADD R4, R0, 0xb0 ;  /* 0x000000b000047836 */ /* 0x000fe20000000000 */
[----:B------:R-:W1:Y:S02]  /*2430*/  SYNCS.PHASECHK.TRANS64.TRYWAIT P0, [R0+URZ+0xa0], R5 ;  /* 0x0000a005000075a7 */ /* 0x000e6400080011ff */
[----:B-1----:R-:W-:Y:S05]  /*2440*/  @!P0 BRA `(.L_x_39) ;  /* 0x0000004400008947 */ /* 0x002fea0003800000 */
.L_x_99:
[----:B------:R-:W-:Y:S01]  /*2450*/  ULEA UR5, UR6, UR37, 0x3 ;  /* 0x0000002506057291 */ /* 0x000fe2000f8e18ff */
[----:B------:R-:W-:Y:S02]  /*2460*/  PRMT R4, RZ, 0x654, R4 ;  /* 0x00000654ff047816 */ /* 0x000fe40000000004 */
[----:B-1----:R-:W-:Y:S01]  /*2470*/  SHF.L.U32 R5, R12, 0x1f, RZ ;  /* 0x0000001f0c057819 */ /* 0x002fe200000006ff */
[----:B------:R-:W-:Y:S01]  /*2480*/  UIADD3 UR4, UPT, UPT, UR5, 0x40, URZ ;  /* 0x0000004005047890 */ /* 0x000fe2000fffe0ff */
[----:B------:R1:W-:Y:S05]  /*2490*/  SYNCS.ARRIVE.TRANS64.RED.A1T0 RZ, [R4+URZ], RZ ;  /* 0x000000ff04ff79a7 */ /* 0x0003ea00081004ff */
[----:B------:R-:W-:Y:S01]  /*24a0*/  IMAD.U32 R7, RZ, RZ, UR4 ;  /* 0x00000004ff077e24 */ /* 0x000fe2000f8e00ff */
[----:B------:R-:W2:Y:S04]  /*24b0*/  SYNCS.PHASECHK.TRANS64.TRYWAIT P0, [UR5+0x50], R5 ;  /* 0x00005005ff0075a7 */ /* 0x000ea80008001105 */
[----:B------:R-:W-:Y:S01]  /*24c0*/  PRMT R6, R2, 0x654, R7 ;  /* 0x0000065402067816 */ /* 0x000fe20000000007 */
[----:B-1----:R-:W-:Y:S01]  /*24d0*/  @!P2 IMAD.MOV.U32 R4, RZ, RZ, 0x10 ;  /* 0x00000010ff04a424 */ /* 0x002fe200078e00ff */
[----:B--2---:R-:W-:Y:S06]  /*24e0*/  @!P0 BRA `(.L_x_40) ;  /* 0x0000004000ec8947 */ /* 0x004fec0003800000 */
.L_x_101:
[----:B------:R-:W-:Y:S01]  /*24f0*/  ULEA UR4, UR6, UR37, 0x4 ;  /* 0x0000002506047291 */ /* 0x000fe2000f8e20ff */
[----:B------:R-:W-:Y:S01]  /*2500*/  SEL R3, R6, R3, !P2 ;  /* 0x0000000306037207 */ /* 0x000fe20005000000 */
[----:B------:R-:W-:Y:S01]  /*2510*/  UIADD3 UR5, UPT, UPT, UR5, 0x40, URZ ;  /* 0x0000004005057890 */ /* 0x000fe2000fffe0ff */
[----:B-1----:R-:W-:Y:S01]  /*2520*/  LEA R0, R11, UR37, 0x3 ;  /* 0x000000250b007c11 */ /* 0x002fe2000f8e18ff */
[----:B------:R-:W-:Y:S01]  /*2530*/  UIADD3 UR4, UPT, UPT, UR4, 0xd0, URZ ;  /* 0x000000d004047890 */ /* 0x000fe2000fffe0ff */
[----:B------:R-:W-:Y:S01]  /*2540*/  SHF.L.U32 R5, R10, 0x1f, RZ ;  /* 0x0000001f0a057819 */ /* 0x000fe200000006ff */
[----:B------:R1:W-:Y:S01]  /*2550*/  @!P2 SYNCS.ARRIVE.TRANS64.RED RZ, [R3+URZ], R4 ;  /* 0x0000000403ffa9a7 */ /* 0x0003e200080004ff */
[----:B------:R-:W-:Y:S01]  /*2560*/  UIADD3 UR6, UPT, UPT, UR6, 0x1, URZ ;  /* 0x0000000106067890 */ /* 0x000fe2000fffe0ff */
[----:B------:R-:W-:-:S03]  /*2570*/  VIADD R8, R8, 0x1 ;  /* 0x0000000108087836 */ /* 0x000fc60000000000 */
[----:B------:R-:W-:Y:S02]  /*2580*/  UISETP.NE.AND UP0, UPT, UR6, 0x2, UPT ;  /* 0x000000020600788c */ /* 0x000fe4000bf05270 */
[----:B------:R-:W-:Y:S06]  /*2590*/  UGETNEXTWORKID.BROADCAST [UR4], [UR5] ;  /* 0x00000000040073ca */ /* 0x000fec0008000100 */
[----:B------:R-:W-:Y:S01]  /*25a0*/  USEL UR4, URZ, 0x1, UP0 ;  /* 0x00000001ff047887 */ /* 0x000fe20008000000 */
[----:B------:R-:W-:Y:S01]  /*25b0*/  ISETP.NE.AND P0, PT, R8, 0x2, PT ;  /* 0x000000020800780c */ /* 0x000fe20003f05270 */
[----:B------:R-:W-:Y:S01]  /*25c0*/  USEL UR6, UR6, URZ, UP0 ;  /* 0x000000ff06067287 */ /* 0x000fe20008000000 */
[----:B------:R-:W2:Y:S03]  /*25d0*/  SYNCS.PHASECHK.TRANS64.TRYWAIT P1, [R0+URZ+0x40], R5 ;  /* 0x00004005000075a7 */ /* 0x000ea600080211ff */
[----:B------:R-:W-:Y:S01]  /*25e0*/  LOP3.LUT R12, R12, UR4, RZ, 0x3c, !PT ;  /* 0x000000040c0c7c12 */ /* 0x000fe2000f8e3cff */
[----:B-12---:R-:W-:Y:S07]  /*25f0*/  @!P1 BRA `(.L_x_41) ;  /* 0x0000004000c09947 */ /* 0x006fee0003800000 */
.L_x_102:
[C---:B------:R-:W-:Y:S01]  /*2600*/  LEA R4, R11.reuse, UR37, 0x4 ;  /* 0x000000250b047c11 */ /* 0x040fe2000f8e20ff */
[----:B-1----:R-:W-:Y:S01]  /*2610*/  VIADD R0, R0, 0x50 ;  /* 0x0000005000007836 */ /* 0x002fe20000000000 */
[----:B------:R-:W-:Y:S01]  /*2620*/  SEL R8, R8, RZ, P0 ;  /* 0x000000ff08087207 */ /* 0x000fe20000000000 */
[----:B------:R-:W-:-:S03]  /*2630*/  VIADD R11, R11, 0x1 ;  /* 0x000000010b0b7836 */ /* 0x000fc60000000000 */
[----:B------:R-:W1:Y:S01]  /*2640*/  LDS.128 R4, [R4+0xd0] ;  /* 0x0000d00004047984 */ /* 0x000e620000000c00 */
[----:B------:R-:W-:Y:S02]  /*2650*/  PRMT R0, RZ, 0x654, R0 ;  /* 0x00000654ff007816 */ /* 0x000fe40000000000 */
[C---:B------:R-:W-:Y:S01]  /*2660*/  ISETP.NE.AND P1, PT, R11.reuse, 0x2, PT ;  /* 0x000000020b00780c */ /* 0x040fe20003f25270 */
[----:B------:R-:W-:Y:S01]  /*2670*/  @!PT LDS RZ, [RZ] ;  /* 0x00000000fffff984 */ /* 0x000fe20000000800 */
[----:B------:R-:W-:Y:S01]  /*2680*/  @!PT LDS RZ, [RZ] ;  /* 0x00000000fffff984 */ /* 0x000fe20000000800 */
[----:B------:R-:W-:Y:S01]  /*2690*/  @!PT LDS RZ, [RZ] ;  /* 0x00000000fffff984 */ /* 0x000fe20000000800 */
[----:B------:R-:W-:Y:S01]  /*26a0*/  @!PT LDS RZ, [RZ] ;  /* 0x00000000fffff984 */ /* 0x000fe20000000800 */
[----:B------:R2:W-:Y:S06]  /*26b0*/  MEMBAR.ALL.CTA ;  /* 0x0000000000007992 */ /* 0x0005ec0000008000 */
[----:B--2---:R-:W2:Y:S01]  /*26c0*/  FENCE.VIEW.ASYNC.S ;  /* 0x00000000000073c6 */ /* 0x004ea20000000000 */
[----:B------:R-:W-:Y:S01]  /*26d0*/  SEL R11, R11, RZ, P1 ;  /* 0x000000ff0b0b7207 */ /* 0x000fe20000800000 */
[----:B--2---:R2:W-:Y:S01]  /*26e0*/  SYNCS.ARRIVE.TRANS64.RED.A1T0 RZ, [R0+URZ], RZ ;  /* 0x000000ff00ff79a7 */ /* 0x0045e200081004ff */
[----:B-1----:R-:W-:-:S02]  /*26f0*/  LOP3.LUT P3, RZ, R6, 0x1, RZ, 0xc0, !PT ;  /* 0x0000000106ff7812 */ /* 0x002fc4000786c0ff */
[----:B------:R-:W-:-:S04]  /*2700*/  SEL R5, RZ, 0x1, P1 ;  /* 0x00000001ff057807 */ /* 0x000fc80000800000 */
[----:B------:R-:W-:Y:S02]  /*2710*/  LOP3.LUT R10, R10, R5, RZ, 0x3c, !PT ;  /* 0x000000050a0a7212 */ /* 0x000fe400078e3cff */
[----:B--2---:R-:W-:-:S04]  /*2720*/  SEL R0, RZ, 0x1, P0 ;  /* 0x00000001ff007807 */ /* 0x004fc80000000000 */
[----:B------:R-:W-:Y:S01]  /*2730*/  LOP3.LUT R9, R9, R0, RZ, 0x3c, !PT ;  /* 0x0000000009097212 */ /* 0x000fe200078e3cff */
[----:B------:R-:W-:Y:S06]  /*2740*/  @P3 BRA `(.L_x_42) ;  /* 0xfffffffc002c3947 */ /* 0x000fec000383ffff */
[----:B------:R-:W-:Y:S01]  /*2750*/  ULEA UR5, UR6, UR37, 0x3 ;  /* 0x0000002506057291 */ /* 0x000fe2000f8e18ff */
[----:B------:R-:W-:-:S08]  /*2760*/  SHF.L.U32 R3, R12, 0x1f, RZ ;  /* 0x0000001f0c037819 */ /* 0x000fd000000006ff */
[----:B------:R-:W1:Y:S02]  /*2770*/  SYNCS.PHASECHK.TRANS64 P0, [UR5+0x50], R3 ;  /* 0x00005003ff0075a7 */ /* 0x000e640008001005 */
[----:B-1----:R-:W-:Y:S05]  /*2780*/  @P0 BRA `(.L_x_43) ;  /* 0x0000000000080947 */ /* 0x002fea0003800000 */
[----:B------:R-:W1:Y:S02]  /*2790*/  SYNCS.PHASECHK.TRANS64.TRYWAIT P0, [UR5+0x50], R3 ;  /* 0x00005003ff0075a7 */ /* 0x000e640008001105 */
[----:B-1----:R-:W-:Y:S05]  /*27a0*/  @!P0 BRA `(.L_x_44) ;  /* 0x0000004000688947 */ /* 0x002fea0003800000 */
.L_x_43:
[----:B------:R-:W-:-:S04]  /*27b0*/  UIADD3 UR4, UPT, UPT, UR6, 0x1, URZ ;  /* 0x0000000106047890 */ /* 0x000fc8000fffe0ff */
[----:B------:R-:W-:-:S04]  /*27c0*/  UISETP.NE.AND UP0, UPT, UR4, 0x2, UPT ;  /* 0x000000020400788c */ /* 0x000fc8000bf05270 */
[----:B------:R-:W-:Y:S02]  /*27d0*/  USEL UR7, URZ, 0x1, UP0 ;  /* 0x00000001ff077887 */ /* 0x000fe40008000000 */
[----:B------:R-:W-:-:S04]  /*27e0*/  USEL UR4, UR4, URZ, UP0 ;  /* 0x000000ff04047287 */ /* 0x000fc80008000000 */
[----:B------:R-:W-:Y:S01]  /*27f0*/  ULEA UR4, UR4, UR37, 0x3 ;  /* 0x0000002504047291 */ /* 0x000fe2000f8e18ff */
[----:B-1----:R-:W-:-:S04]  /*2800*/  LOP3.LUT R3, R12, UR7, RZ, 0x3c, !PT ;  /* 0x000000070c037c12 */ /* 0x002fc8000f8e3cff */
[----:B------:R-:W-:-:S04]  /*2810*/  SHF.L.U32 R0, R3, 0x1f, RZ ;  /* 0x0000001f03007819 */ /* 0x000fc800000006ff */
[----:B------:R-:W1:Y:S02]  /*2820*/  SYNCS.PHASECHK.TRANS64 P0, [UR4+0x50], R0 ;  /* 0x00005000ff0075a7 */ /* 0x000e640008001004 */
[----:B-1----:R-:W-:Y:S05]  /*2830*/  @P0 EXIT ;  /* 0x000000000000094d */ /* 0x002fea0003800000 */
[----:B------:R-:W-:Y:S02]  /*2840*/  SHF.L.U32 R3, R3, 0x1f, RZ ;  /* 0x0000001f03037819 */ /* 0x000fe400000006ff */
[----:B------:R-:W-:-:S07]  /*2850*/  MOV R0, UR4 ;  /* 0x0000000400007c02 */ /* 0x000fce0008000f00 */
.L_x_45:
[----:B-1----:R1:W2:Y:S02]  /*2860*/  SYNCS.PHASECHK.TRANS64.TRYWAIT P0, [R0+URZ+0x50], R3 ;  /* 0x00005003000075a7 */ /* 0x0022a400080011ff */
[----:B--2---:R-:W-:Y:S05]  /*2870*/  @!P0 NANOSLEEP.SYNCS 0x989680 ;  /* 0x009896800000895d */ /* 0x004fea0003900000 */
[----:B------:R-:W2:Y:S02]  /*2880*/  @!P0 SYNCS.PHASECHK.TRANS64 P0, [R0+URZ+0x50], R3 ;  /* 0x00005003000085a7 */ /* 0x000ea400080010ff */
[----:B--2---:R-:W-:Y:S05]  /*2890*/  @P0 EXIT ;  /* 0x000000000000094d */ /* 0x004fea0003800000 */
[----:B------:R-:W-:Y:S05]  /*28a0*/  BRA `(.L_x_45) ;  /* 0xfffffffc00ec7947 */ /* 0x000fea000383ffff */
.L_x_38:
[----:B------:R-:W-:-:S09]  /*28b0*/  UISETP.NE.AND UP1, UPT, UR8, URZ, UPT ;  /* 0x000000ff0800728c */ /* 0x000fd2000bf25270 */
[----:B------:R-:W-:Y:S05]  /*28c0*/  BRA.U UP1, `(.L_x_46) ;  /* 0x0000000d01607547 */ /* 0x000fea000b800000 */
[----:B------:R-:W-:Y:S01]  /*28d0*/  UMOV UR4, 0x40 ;  /* 0x0000004000047882 */ /* 0x000fe20000000000 */
[----:B------:R-:W-:Y:S01]  /*28e0*/  NOP ;  /* 0x0000000000007918 */ /* 0x000fe20000000000 */
[----:B------:R-:W-:Y:S01]  /*28f0*/  ULEA UR4, UR37, UR4, 0x18 ;  /* 0x0000000425047291 */ /* 0x000fe2000f8ec0ff */
[----:B------:R-:W-:Y:S02]  /*2900*/  UMOV UR5, 0x400 ;  /* 0x0000040000057882 */ /* 0x000fe40000000000 */
[----:B------:R-:W-:-:S06]  /*2910*/  ULEA UR37, UR37, UR5, 0x18 ;  /* 0x0000000525257291 */ /* 0x000fcc000f8ec0ff */
[----:B------:R-:W1:Y:S02]  /*2920*/  LDS.U8 R0, [UR4+0x1c] ;  /* 0x00001c04ff007984 */ /* 0x000e640008000000 */
[----:B-1----:R-:W-:-:S13]  /*2930*/  ISETP.NE.AND P0, PT, R0, RZ, PT ;  /* 0x000000ff0000720c */ /* 0x002fda0003f05270 */
[----:B------:R-:W-:Y:S05]  /*2940*/  @P0 BRA `(.L_x_47) ;  /* 0x0000000000580947 */ /* 0x000fea0003800000 */
[----:B------:R-:W-:-:S13]  /*2950*/  ELECT P0, URZ, PT ;  /* 0x0000000000ff782f */ /* 0x000fda0003800000 */
[----:B------:R-:W-:Y:S05]  /*2960*/  @!P0 BRA `(.L_x_48) ;  /* 0x0000000000608947 */ /* 0x000fea0003800000 */
[----:B------:R-:W-:Y:S01]  /*2970*/  UMOV UR5, 0x10 ;  /* 0x0000001000057882 */ /* 0x000fe20000000000 */
[----:B------:R-:W-:Y:S01]  /*2980*/  HFMA2 R0, -RZ, RZ, 0, 5.9604644775390625e-08 ;  /* 0x00000001ff007431 */ /* 0x000fe200000001ff */
[----:B------:R-:W-:-:S03]  /*2990*/  MOV R2, 0xffff ;  /* 0x0000ffff00027802 */ /* 0x000fc60000000f00 */
[----:B------:R-:W-:Y:S04]  /*29a0*/  DEPBAR.LE SB1, 0x36 ;  /* 0x00009d800000791a */ /* 0x000fe80000000000 */
[----:B------:R-:W1:Y:S02]  /*29b0*/  UTCATOMSWS.FIND_AND_SET.ALIGN UP0, UR5, UR5 ;  /* 0x00000005000575e3 */ /* 0x000e640008000800 */
[----:B-1----:R-:W-:Y:S01]  /*29c0*/  MOV R3, UR5 ;  /* 0x0000000500037c02 */ /* 0x002fe20008000f00 */
[----:B------:R-:W-:Y:S06]  /*29d0*/  BRA.U UP0, `(.L_x_49) ;  /* 0x0000000100187547 */ /* 0x000fec000b800000 */
.L_x_50:
[----:B------:R-:W-:Y:S05]  /*29e0*/  NANOSLEEP 0x64 ;  /* 0x000000640000795d */ /* 0x000fea0003800000 */
[----:B------:R-:W-:-:S05]  /*29f0*/  UMOV UR5, 0x10 ;  /* 0x0000001000057882 */ /* 0x000fca0000000000 */
[----:B------:R-:W-:Y:S04]  /*2a00*/  DEPBAR.LE SB1, 0x36 ;  /* 0x00009d800000791a */ /* 0x000fe80000000000 */
[----:B------:R-:W1:Y:S02]  /*2a10*/  UTCATOMSWS.FIND_AND_SET.ALIGN UP0, UR5, UR5 ;  /* 0x00000005000575e3 */ /* 0x000e640008000800 */
[----:B-1----:R-:W-:Y:S01]  /*2a20*/  MOV R3, UR5 ;  /* 0x0000000500037c02 */ /* 0x002fe20008000f00 */
[----:B------:R-:W-:Y:S05]  /*2a30*/  BRA.U !UP0, `(.L_x_50) ;  /* 0xfffffffd08e87547 */ /* 0x000fea000b83ffff */
.L_x_49:
[-C--:B------:R-:W-:Y:S02]  /*2a40*/  SHF.L.U32 R2, R2, R3.reuse, RZ ;  /* 0x0000000302027219 */ /* 0x080fe400000006ff */
[----:B------:R-:W-:Y:S01]  /*2a50*/  SHF.L.U32 R0, R0, R3, RZ ;  /* 0x0000000300007219 */ /* 0x000fe200000006ff */
[----:B------:R-:W-:Y:S02]  /*2a60*/  IMAD.SHL.U32 R3, R3, 0x20, RZ ;  /* 0x0000002003037824 */ /* 0x000fe400078e00ff */
[----:B------:R1:W-:Y:S04]  /*2a70*/  ATOMS.OR RZ, [UR4+0x14], R2 ;  /* 0x00001402ffff798c */ /* 0x0003e8000b000004 */
[----:B------:R1:W-:Y:S04]  /*2a80*/  ATOMS.OR RZ, [UR4+0x18], R0 ;  /* 0x00001800ffff798c */ /* 0x0003e8000b000004 */
[----:B------:R1:W-:Y:S01]  /*2a90*/  STS [UR37+0xf0], R3 ;  /* 0x0000f003ff007988 */ /* 0x0003e20008000825 */
[----:B------:R-:W-:Y:S05]  /*2aa0*/  BRA `(.L_x_48) ;  /* 0x0000000000107947 */ /* 0x000fea0003800000 */
.L_x_47:
[----:B------:R-:W-:Y:S02]  /*2ab0*/  MOV R0, 0xffffffff ;  /* 0xffffffff00007802 */ /* 0x000fe40000000f00 */
[----:B------:R-:W-:-:S03]  /*2ac0*/  MOV R2, 0x2af0 ;  /* 0x00002af000027802 */ /* 0x000fc60000000f00 */
[----:B------:R1:W-:Y:S04]  /*2ad0*/  STS [UR37+0xf0], R0 ;  /* 0x0000f000ff007988 */ /* 0x0003e80008000825 */
[----:B-1-3-5:R-:W-:Y:S05]  /*2ae0*/  CALL.REL.NOINC `($__internal_1_$__cuda_sm10x_tcgen05_guardrail_trap_phase_invalid_during_alloc) ;  /* 0x0000004000e47944 */ /* 0x02afea0003c00000 */
.L_x_48:
[----:B------:R-:W-:Y:S05]  /*2af0*/  WARPSYNC.ALL ;  /* 0x0000000000007948 */ /* 0x000fea0003800000 */
[----:B------:R-:W2:Y:S01]  /*2b00*/  S2UR UR6, SR_CgaCtaId ;  /* 0x00000000000679c3 */ /* 0x000ea20000008800 */
[----:B------:R-:W-:Y:S01]  /*2b10*/  UMOV UR4, 0x400 ;  /* 0x0000040000047882 */ /* 0x000fe20000000000 */
[----:B------:R-:W-:-:S06]  /*2b20*/  NOP ;  /* 0x0000000000007918 */ /* 0x000fcc0000000000 */
[----:B------:R-:W-:Y:S06]  /*2b30*/  BAR.ARV 0x6, 0xa0 ;  /* 0x0182800000007b1d */ /* 0x000fec0000002000 */
[----:B------:R-:W4:Y:S01]  /*2b40*/  LDCU UR7, c[0x0][0x38c] ;  /* 0x00007180ff0777ac */ /* 0x000f220008000800 */
[----:B------:R-:W-:Y:S01]  /*2b50*/  IMAD.MOV.U32 R11, RZ, RZ, 0x1 ;  /* 0x00000001ff0b7424 */ /* 0x000fe200078e00ff */
[----:B------:R-:W-:Y:S01]  /*2b60*/  CS2R R8, SRZ ;  /* 0x0000000000087805 */ /* 0x000fe2000001ff00 */
[----:B------:R-:W-:Y:S01]  /*2b70*/  IMAD.MOV.U32 R10, RZ, RZ, RZ ;  /* 0x000000ffff0a7224 */ /* 0x000fe200078e00ff */
[----:B------:R-:W-:Y:S01]  /*2b80*/  UMOV UR18, URZ ;  /* 0x000000ff00127c82 */ /* 0x000fe20008000000 */
[----:B------:R-:W-:Y:S01]  /*2b90*/  UMOV UR17, URZ ;  /* 0x000000ff00117c82 */ /* 0x000fe20008000000 */
[----:B------:R-:W-:Y:S01]  /*2ba0*/  UMOV UR20, 0x0 ;  /* 0x0000000000147882 */ /* 0x000fe20000000000 */
[----:B------:R-:W-:Y:S01]  /*2bb0*/  UMOV UR21, 0x8100490 ;  /* 0x0810049000157882 */ /* 0x000fe20000000000 */
[----:B--2---:R-:W-:Y:S01]  /*2bc0*/  ULEA UR6, UR6, UR4, 0x18 ;  /* 0x0000000406067291 */ /* 0x004fe2000f8ec0ff */
[----:B------:R-:W2:Y:S03]  /*2bd0*/  LDCU UR4, c[0x0][0x38c] ;  /* 0x00007180ff0477ac */ /* 0x000ea60008000800 */
[----:B------:R-:W-:-:S02]  /*2be0*/  UIADD3 UR11, UPT, UPT, UR6, 0x4400, URZ ;  /* 0x00004400060b7890 */ /* 0x000fc4000fffe0ff */
[----:B----4-:R-:W-:-:S03]  /*2bf0*/  UIADD3 UR7, UPT, UPT, UR7, 0x1f, URZ ;  /* 0x0000001f07077890 */ /* 0x010fc6000fffe0ff */
[----:B-1----:R-:W1:Y:S01]  /*2c00*/  LDS R0, [UR6+0xf0] ;  /* 0x0000f006ff007984 */ /* 0x002e620008000800 */
[----:B------:R-:W-:Y:S02]  /*2c10*/  UIADD3 UR12, UPT, UPT, UR6, 0x6400, URZ ;  /* 0x00006400060c7890 */ /* 0x000fe4000fffe0ff */
[----:B------:R-:W-:Y:S02]  /*2c20*/  USHF.R.S32.HI UR5, URZ, 0x1f, UR7 ;  /* 0x0000001fff057899 */ /* 0x000fe40008011407 */
[----:B------:R-:W-:Y:S02]  /*2c30*/  USHF.R.U32.HI UR11, URZ, 0x4, UR11 ;  /* 0x00000004ff0b7899 */ /* 0x000fe4000801160b */
[----:B------:R-:W-:Y:S02]  /*2c40*/  ULEA.HI UR5, UR5, UR7, URZ, 0x5 ;  /* 0x0000000705057291 */ /* 0x000fe4000f8f28ff */
[----:B------:R-:W-:Y:S02]  /*2c50*/  USHF.R.U32.HI UR12, URZ, 0x4, UR12 ;  /* 0x00000004ff0c7899 */ /* 0x000fe4000801160c */
[----:B------:R-:W-:-:S02]  /*2c60*/  USHF.R.S32.HI UR5, URZ, 0x5, UR5 ;  /* 0x00000005ff057899 */ /* 0x000fc40008011405 */
[----:B------:R-:W-:Y:S02]  /*2c70*/  ULOP3.LUT UR11, UR11, 0x3fff, URZ, 0xc0, !UPT ;  /* 0x00003fff0b0b7892 */ /* 0x000fe4000f8ec0ff */
[----:B------:R-:W-:Y:S02]  /*2c80*/  UISETP.LT.AND UP0, UPT, UR5, 0x1, UPT ;  /* 0x000000010500788c */ /* 0x000fe4000bf01270 */
[----:B------:R-:W-:Y:S02]  /*2c90*/  ULOP3.LUT UR12, UR12, 0x3fff, URZ, 0xc0, !UPT ;  /* 0x00003fff0c0c7892 */ /* 0x000fe4000f8ec0ff */
[----:B------:R-:W-:Y:S02]  /*2ca0*/  USEL UR10, UR5, 0x1, !UP0 ;  /* 0x00000001050a7887 */ /* 0x000fe4000c000000 */
[----:B------:R-:W-:Y:S02]  /*2cb0*/  ULOP3.LUT UR11, UR11, 0x10000, URZ, 0xfc, !UPT ;  /* 0x000100000b0b7892 */ /* 0x000fe4000f8efcff */
[----:B------:R-:W-:-:S02]  /*2cc0*/  ULOP3.LUT UR12, UR12, 0x10000, URZ, 0xfc, !UPT ;  /* 0x000100000c0c7892 */ /* 0x000fc4000f8efcff */
[----:B------:R-:W-:Y:S02]  /*2cd0*/  UIADD3 UR10, UPT, UPT, -UR10, URZ, URZ ;  /* 0x000000ff0a0a7290 */ /* 0x000fe4000fffe1ff */
[----:B--2---:R-:W-:Y:S01]  /*2ce0*/  UISETP.GE.AND UP3, UPT, UR4, 0x1, UPT ;  /* 0x000000010400788c */ /* 0x004fe2000bf66270 */
[----:B-1----:R-:W-:-:S15]  /*2cf0*/  R2UR UR19, R0 ;  /* 0x00000000001372ca */ /* 0x002fde00000e0000 */
.L_x_57:
[----:B------:R-:W-:Y:S02]  /*2d00*/  LEA R0, R10, UR6, 0x3 ;  /* 0x000000060a007c11 */ /* 0x000fe4000f8e18ff */
[----:B------:R-:W-:Y:S02]  /*2d10*/  SHF.L.U32 R5, R9, 0x1f, RZ ;  /* 0x0000001f09057819 */ /* 0x000fe400000006ff */
[----:B------:R-:W-:Y:S01]  /*2d20*/  PLOP3.LUT P0, PT, PT, PT, UP3, 0x80, 0x8 ;  /* 0x000000000008781c */ /* 0x000fe20003f0f038 */
[----:B------:R-:W-:Y:S01]  /*2d30*/  VIADD R3, R0, 0x50 ;  /* 0x0000005000037836 */ /* 0x000fe20000000000 */
[----:B-1----:R-:W1:Y:S02]  /*2d40*/  SYNCS.PHASECHK.TRANS64.TRYWAIT P1, [R0+URZ+0x40], R5 ;  /* 0x00004005000075a7 */ /* 0x002e6400080211ff */
[----:B-1--4-:R-:W-:Y:S09]  /*2d50*/  @!P1 BRA `(.L_x_51) ;  /* 0x0000003c00149947 */ /* 0x012ff20003800000 */
.L_x_104:
[----:B------:R-:W-:Y:S01]  /*2d60*/  LEA R4, R10, UR6, 0x4 ;  /* 0x000000060a047c11 */ /* 0x000fe2000f8e20ff */
[----:B------:R-:W-:Y:S01]  /*2d70*/  @UP3 ULEA UR4, UR17, UR6, 0x3 ;  /* 0x0000000611043291 */ /* 0x000fe2000f8e18ff */
[----:B------:R-:W-:Y:S01]  /*2d80*/  PLOP3.LUT P2, PT, PT, PT, PT, 0x80, 0x8 ;  /* 0x000000000008781c */ /* 0x000fe20003f4f070 */
[----:B------:R-:W-:Y:S01]  /*2d90*/  ULEA UR9, UR18, UR6, 0x3 ;  /* 0x0000000612097291 */ /* 0x000fe2000f8e18ff */
[----:B------:R-:W-:Y:S02]  /*2da0*/  PRMT R3, RZ, 0x654, R3 ;  /* 0x00000654ff037816 */ /* 0x000fe40000000003 */
[----:B-1----:R-:W1:Y:S01]  /*2db0*/  LDS.128 R4, [R4+0xd0] ;  /* 0x0000d00004047984 */ /* 0x002e620000000c00 */
[----:B------:R-:W-:Y:S02]  /*2dc0*/  @P0 SHF.L.U32 R2, R8, 0x1f, RZ ;  /* 0x0000001f08020819 */ /* 0x000fe400000006ff */
[----:B------:R-:W-:Y:S01]  /*2dd0*/  SHF.L.U32 R0, R11, 0x1f, RZ ;  /* 0x0000001f0b007819 */ /* 0x000fe200000006ff */
[----:B------:R-:W-:Y:S01]  /*2de0*/  @!PT LDS RZ, [RZ] ;  /* 0x00000000fffff984 */ /* 0x000fe20000000800 */
[----:B------:R-:W-:Y:S01]  /*2df0*/  @!PT LDS RZ, [RZ] ;  /* 0x00000000fffff984 */ /* 0x000fe20000000800 */
[----:B------:R-:W-:Y:S01]  /*2e00*/  @!PT LDS RZ, [RZ] ;  /* 0x00000000fffff984 */ /* 0x000fe20000000800 */
[----:B------:R-:W-:Y:S01]  /*2e10*/  @!PT LDS RZ, [RZ] ;  /* 0x00000000fffff984 */ /* 0x000fe20000000800 */
[----:B------:R2:W-:Y:S06]  /*2e20*/  MEMBAR.ALL.CTA ;  /* 0x0000000000007992 */ /* 0x0005ec0000008000 */
[----:B--2---:R-:W2:Y:S02]  /*2e30*/  FENCE.VIEW.ASYNC.S ;  /* 0x00000000000073c6 */ /* 0x004ea40000000000 */
[----:B--2---:R2:W-:Y:S01]  /*2e40*/  SYNCS.ARRIVE.TRANS64.RED.A1T0 RZ, [R3+URZ], RZ ;  /* 0x000000ff03ff79a7 */ /* 0x0045e200081004ff */
[----:B------:R2:W4:Y:S01]  /*2e50*/  @P0 SYNCS.PHASECHK.TRANS64.TRYWAIT P2, [UR4], R2 ;  /* 0x00000002ff0005a7 */ /* 0x0005220008041104 */
[----:B-1----:R-:W-:Y:S01]  /*2e60*/  LOP3.LUT P1, RZ, R6, 0x1, RZ, 0xc0, !PT ;  /* 0x0000000106ff7812 */ /* 0x002fe2000782c0ff */
[----:B------:R-:W1:Y:S02]  /*2e70*/  SYNCS.PHASECHK.TRANS64.TRYWAIT P0, [UR9+0x80], R0 ;  /* 0x00008000ff0075a7 */ /* 0x000e640008001109 */
[----:B-12-4-:R-:W-:Y:S10]  /*2e80*/  @!P0 BRA `(.L_x_52) ;  /* 0x0000003800dc8947 */ /* 0x016ff40003800000 */
.L_x_106:
[----:B------:R-:W-:Y:S01]  /*2e90*/  IADD3 R10, PT, PT, R10, 0x1, RZ ;  /* 0x000000010a0a7810 */ /* 0x000fe20007ffe0ff */
[----:B------:R-:W-:Y:S06]  /*2ea0*/  BRA.U !UP3, `(.L_x_53) ;  /* 0x000000010b887547 */ /* 0x000fec000b800000 */
[----:B------:R-:W-:Y:S02]  /*2eb0*/  ULEA UR8, UR18, UR19, 0x6 ;  /* 0x0000001312087291 */ /* 0x000fe4000f8e30ff */
[----:B------:R-:W-:Y:S01]  /*2ec0*/  UPLOP3.LUT UP4, UPT, UPT, UPT, UPT, 0x40, 0x4 ;  /* 0x000000000004789c */ /* 0x000fe20003f8e870 */
[----:B------:R-:W-:Y:S01]  /*2ed0*/  UMOV UR16, UR10 ;  /* 0x0000000a00107c82 */ /* 0x000fe20008000000 */
[----:B------:R-:W-:Y:S01]  /*2ee0*/  UMOV UR15, UR5 ;  /* 0x00000005000f7c82 */ /* 0x000fe20008000000 */
[----:B------:R-:W-:-:S08]  /*2ef0*/  UMOV UR14, UR17 ;  /* 0x00000011000e7c82 */ /* 0x000fd00008000000 */
.L_x_56:
[----:B------:R-:W-:Y:S02]  /*2f00*/  UIADD3 UR16, UPT, UPT, UR16, 0x1, URZ ;  /* 0x0000000110107890 */ /* 0x000fe4000fffe0ff */
[----:B--2---:R-:W-:Y:S02]  /*2f10*/  ULEA UR7, UR14, UR6, 0x3 ;  /* 0x000000060e077291 */ /* 0x004fe4000f8e18ff */
[----:B------:R-:W-:Y:S01]  /*2f20*/  UISETP.NE.AND UP0, UPT, UR16, URZ, UPT ;  /* 0x000000ff1000728c */ /* 0x000fe2000bf05270 */
[----:B----4-:R-:W-:Y:S10]  /*2f30*/  @P2 BRA `(.L_x_54) ;  /* 0x00000000000c2947 */ /* 0x010ff40003800000 */
[----:B-1----:R-:W-:Y:S04]  /*2f40*/  SHF.L.U32 R3, R8, 0x1f, RZ ;  /* 0x0000001f08037819 */ /* 0x002fe800000006ff */
[----:B------:R-:W1:Y:S02]  /*2f50*/  SYNCS.PHASECHK.TRANS64.TRYWAIT P0, [UR7], R3 ;  /* 0x00000003ff0075a7 */ /* 0x000e640008001107 */
[----:B-1----:R-:W-:Y:S05]  /*2f60*/  @!P0 BRA `(.L_x_55) ;  /* 0x0000003800bc8947 */ /* 0x002fea0003800000 */
.L_x_54:
[----:B------:R-:W-:Y:S01]  /*2f70*/  UISETP.NE.AND UP1, UPT, UR15, 0x1, UPT ;  /* 0x000000010f00788c */ /* 0x000fe2000bf25270 */
[----:B------:R-:W-:Y:S01]  /*2f80*/  PLOP3.LUT P2, PT, PT, PT, PT, 0x80, 0x8 ;  /* 0x000000000008781c */ /* 0x000fe20003f4f070 */
[----:B------:R-:W-:Y:S02]  /*2f90*/  UIADD3 UR17, UPT, UPT, UR14, 0x1, URZ ;  /* 0x000000010e117890 */ /* 0x000fe4000fffe0ff */
[----:B------:R-:W-:Y:S02]  /*2fa0*/  ULEA UR22, UR14, UR12, 0x7 ;  /* 0x0000000c0e167291 */ /* 0x000fe4000f8e38ff */
[----:B------:R-:W-:Y:S01]  /*2fb0*/  UISETP.NE.AND UP2, UPT, UR17, 0x2, UPT ;  /* 0x000000021100788c */ /* 0x000fe2000bf45270 */
[----:B------:R-:W-:Y:S01]  /*2fc0*/  PLOP3.LUT P0, PT, PT, PT, UP1, 0x80, 0x8 ;  /* 0x000000000008781c */ /* 0x000fe20003f0f018 */
[----:B------:R-:W-:Y:S02]  /*2fd0*/  ULEA UR24, UR14, UR11, 0x8 ;  /* 0x0000000b0e187291 */ /* 0x000fe4000f8e40ff */
[----:B------:R-:W-:Y:S02]  /*2fe0*/  USEL UR13, URZ, 0x1, UP2 ;  /* 0x00000001ff0d7887 */ /* 0x000fe40009000000 */
[----:B------:R-:W-:Y:S02]  /*2ff0*/  USEL UR17, UR17, URZ, UP2 ;  /* 0x000000ff11117287 */ /* 0x000fe40009000000 */
[----:B------:R-:W-:Y:S02]  /*3000*/  UIADD3 UR7, UPT, UPT, UR7, 0x10, URZ ;  /* 0x0000001007077890 */ /* 0x000fe4000fffe0ff */
[----:B------:R-:W-:Y:S01]  /*3010*/  @UP1 ULEA UR4, UR17, UR6, 0x3 ;  /* 0x0000000611041291 */ /* 0x000fe2000f8e18ff */
[----:B------:R-:W-:Y:S01]  /*3020*/  LOP3.LUT R8, R8, UR13, RZ, 0x3c, !PT ;  /* 0x0000000d08087c12 */ /* 0x000fe2000f8e3cff */
[----:B------:R-:W-:Y:S01]  /*3030*/  UMOV UR23, 0xc0004010 ;  /* 0xc000401000177882 */ /* 0x000fe20000000000 */
[----:B------:R-:W-:Y:S01]  /*3040*/  UMOV UR25, 0xc0004010 ;  /* 0xc000401000197882 */ /* 0x000fe20000000000 */
[----:B------:R-:W-:Y:S01]  /*3050*/  UIADD3 UR15, UPT, UPT, UR15, -0x1, URZ ;  /* 0xffffffff0f0f7890 */ /* 0x000fe2000fffe0ff */
[----:B-1----:R-:W-:Y:S01]  /*3060*/  @P0 SHF.L.U32 R0, R8, 0x1f, RZ ;  /* 0x0000001f08000819 */ /* 0x002fe200000006ff */
[----:B------:R-:W-:Y:S03]  /*3070*/  UMOV UR14, UR17 ;  /* 0x00000011000e7c82 */ /* 0x000fe60008000000 */
[----:B------:R2:W4:Y:S01]  /*3080*/  @P0 SYNCS.PHASECHK.TRANS64.TRYWAIT P2, [UR4], R0 ;  /* 0x00000000ff0005a7 */ /* 0x0005220008041104 */
[----:B------:R2:W-:Y:S01]  /*3090*/  UTCQMMA gdesc[UR24], gdesc[UR22], tmem[UR8], tmem[UR20], idesc[UR21], UP4 ;  /* 0x00ff1416180075ea */ /* 0x0005e2000a000308 */
[----:B------:R-:W-:Y:S01]  /*30a0*/  UPLOP3.LUT UP4, UPT, UPT, UPT, UPT, 0x80, 0x8 ;  /* 0x000000000008789c */ /* 0x000fe20003f8f070 */
[----:B------:R2:W-:Y:S01]  /*30b0*/  UTCBAR [UR7], URZ ;  /* 0x000000ff070073e9 */ /* 0x0005e200080000ff */
[----:B------:R-:W-:Y:S09]  /*30c0*/  BRA.U UP0, `(.L_x_56) ;  /* 0xfffffffd008c7547 */ /* 0x000ff2000b83ffff */
.L_x_53:
[----:B------:R-:W-:Y:S01]  /*30d0*/  UIADD3 UR18, UPT, UPT, UR18, 0x1, URZ ;  /* 0x0000000112127890 */ /* 0x000fe2000fffe0ff */
[C---:B------:R-:W-:Y:S01]  /*30e0*/  ISETP.NE.AND P0, PT, R10.reuse, 0x2, PT ;  /* 0x000000020a00780c */ /* 0x040fe20003f05270 */
[----:B------:R-:W-:Y:S02]  /*30f0*/  UIADD3 UR9, UPT, UPT, UR9, 0x60, URZ ;  /* 0x0000006009097890 */ /* 0x000fe4000fffe0ff */
[----:B------:R-:W-:Y:S01]  /*3100*/  UISETP.NE.AND UP0, UPT, UR18, 0x4, UPT ;  /* 0x000000041200788c */ /* 0x000fe2000bf05270 */
[----:B-12---:R-:W-:Y:S02]  /*3110*/  SEL R0, RZ, 0x1, P0 ;  /* 0x00000001ff007807 */ /* 0x006fe40000000000 */
[----:B------:R-:W-:Y:S01]  /*3120*/  SEL R10, R10, RZ, P0 ;  /* 0x000000ff0a0a7207 */ /* 0x000fe20000000000 */
[----:B------:R-:W-:Y:S01]  /*3130*/  USEL UR4, URZ, 0x1, UP0 ;  /* 0x00000001ff047887 */ /* 0x000fe20008000000 */
[----:B------:R-:W-:Y:S01]  /*3140*/  LOP3.LUT R9, R9, R0, RZ, 0x3c, !PT ;  /* 0x0000000009097212 */ /* 0x000fe200078e3cff */
[----:B------:R-:W-:Y:S01]  /*3150*/  USEL UR18, UR18, URZ, UP0 ;  /* 0x000000ff12127287 */ /* 0x000fe20008000000 */
[----:B------:R1:W-:Y:S03]  /*3160*/  UTCBAR [UR9], URZ ;  /* 0x000000ff090073e9 */ /* 0x0003e600080000ff */
[----:B------:R-:W-:Y:S01]  /*3170*/  LOP3.LUT R11, R11, UR4, RZ, 0x3c, !PT ;  /* 0x000000040b0b7c12 */ /* 0x000fe2000f8e3cff */
[----:B------:R-:W-:Y:S07]  /*3180*/  @P1 BRA `(.L_x_57) ;  /* 0xfffffff800dc1947 */ /* 0x000fee000383ffff */
[----:B------:R-:W2:Y:S01]  /*3190*/  S2UR UR4, SR_CgaCtaId ;  /* 0x00000000000479c3 */ /* 0x000ea20000008800 */
[----:B------:R-:W-:Y:S01]  /*31a0*/  ELECT P0, URZ, PT ;  /* 0x0000000000ff782f */ /* 0x000fe20003800000 */
[----:B------:R-:W-:Y:S01]  /*31b0*/  IMAD.MOV.U32 R0, RZ, RZ, 0x1 ;  /* 0x00000001ff007424 */ /* 0x000fe200078e00ff */
[----:B------:R-:W-:Y:S01]  /*31c0*/  UIADD3 UR6, UPT, UPT, UR6, 0x80, URZ ;  /* 0x0000008006067890 */ /* 0x000fe2000fffe0ff */
[----:B------:R-:W-:Y:S01]  /*31d0*/  SHF.L.U32 R3, R11, 0x1f, RZ ;  /* 0x0000001f0b037819 */ /* 0x000fe200000006ff */
[----:B------:R-:W-:-:S03]  /*31e0*/  UMOV UR5, 0x40 ;  /* 0x0000004000057882 */ /* 0x000fc60000000000 */
[----:B------:R-:W-:Y:S01]  /*31f0*/  UVIRTCOUNT.DEALLOC.SMPOOL 0x80 ;  /* 0x000000800000784c */ /* 0x000fe20000000000 */
[----:B--2---:R-:W-:Y:S02]  /*3200*/  ULEA UR4, UR4, UR5, 0x18 ;  /* 0x0000000504047291 */ /* 0x004fe4000f8ec0ff */
[----:B------:R-:W-:-:S07]  /*3210*/  ULEA UR5, UR18, UR6, 0x3 ;  /* 0x0000000612057291 */ /* 0x000fce000f8e18ff */
[----:B------:R2:W-:Y:S02]  /*3220*/  @P0 STS.U8 [UR4+0x1c], R0 ;  /* 0x00001c00ff000988 */ /* 0x0005e40008000004 */
[----:B------:R-:W3:Y:S02]  /*3230*/  SYNCS.PHASECHK.TRANS64.TRYWAIT P0, [UR5], R3 ;  /* 0x00000003ff0075a7 */ /* 0x000ee40008001105 */
[----:B--23--:R-:W-:Y:S05]  /*3240*/  @!P0 BRA `(.L_x_58) ;  /* 0x00000038001c8947 */ /* 0x00cfea0003800000 */
.L_x_109:
[----:B------:R-:W-:-:S04]  /*3250*/  UIADD3 UR7, UPT, UPT, UR18, 0x1, URZ ;  /* 0x0000000112077890 */ /* 0x000fc8000fffe0ff */
[----:B------:R-:W-:-:S04]  /*3260*/  UISETP.NE.AND UP0, UPT, UR7, 0x4, UPT ;  /* 0x000000040700788c */ /* 0x000fc8000bf05270 */
[----:B------:R-:W-:Y:S02]  /*3270*/  USEL UR8, URZ, 0x1, UP0 ;  /* 0x00000001ff087887 */ /* 0x000fe40008000000 */
[----:B------:R-:W-:-:S04]  /*3280*/  USEL UR7, UR7, URZ, UP0 ;  /* 0x000000ff07077287 */ /* 0x000fc80008000000 */
[----:B------:R-:W-:Y:S01]  /*3290*/  ULEA UR5, UR7, UR6, 0x3 ;  /* 0x0000000607057291 */ /* 0x000fe2000f8e18ff */
[----:B------:R-:W-:-:S04]  /*32a0*/  LOP3.LUT R2, R11, UR8, RZ, 0x3c, !PT ;  /* 0x000000080b027c12 */ /* 0x000fc8000f8e3cff */
[----:B--2---:R-:W-:-:S04]  /*32b0*/  SHF.L.U32 R3, R2, 0x1f, RZ ;  /* 0x0000001f02037819 */ /* 0x004fc800000006ff */
[----:B------:R-:W2:Y:S02]  /*32c0*/  SYNCS.PHASECHK.TRANS64.TRYWAIT P0, [UR5], R3 ;  /* 0x00000003ff0075a7 */ /* 0x000ea40008001105 */
[----:B--2---:R-:W-:Y:S05]  /*32d0*/  @!P0 BRA `(.L_x_59) ;  /* 0x0000003800108947 */ /* 0x004fea0003800000 */
.L_x_111:
        /* <DEDUP_REMOVED lines=9> */
.L_x_113:
[----:B------:R-:W-:-:S04]  /*3370*/  UIADD3 UR7, UPT, UPT, UR7, 0x1, URZ ;  /* 0x0000000107077890 */ /* 0x000fc8000fffe0ff */
[----:B------:R-:W-:-:S04]  /*3380*/  UISETP.NE.AND UP0, UPT, UR7, 0x4, UPT ;  /* 0x000000040700788c */ /* 0x000fc8000bf05270 */
[----:B------:R-:W-:Y:S02]  /*3390*/  USEL UR5, URZ, 0x1, UP0 ;  /* 0x00000001ff057887 */ /* 0x000fe40008000000 */
[----:B------:R-:W-:-:S04]  /*33a0*/  USEL UR7, UR7, URZ, UP0 ;  /* 0x000000ff07077287 */ /* 0x000fc80008000000 */
[----:B------:R-:W-:Y:S01]  /*33b0*/  ULEA UR7, UR7, UR6, 0x3 ;  /* 0x0000000607077291 */ /* 0x000fe2000f8e18ff */
[----:B--2---:R-:W-:-:S04]  /*33c0*/  LOP3.LUT R3, R2, UR5, RZ, 0x3c, !PT ;  /* 0x0000000502037c12 */ /* 0x004fc8000f8e3cff */
[----:B------:R-:W-:-:S04]  /*33d0*/  SHF.L.U32 R3, R3, 0x1f, RZ ;  /* 0x0000001f03037819 */ /* 0x000fc800000006ff */
[----:B------:R-:W2:Y:S02]  /*33e0*/  SYNCS.PHASECHK.TRANS64.TRYWAIT P0, [UR7], R3 ;  /* 0x00000003ff0075a7 */ /* 0x000ea40008001107 */
[----:B--2---:R-:W-:Y:S05]  /*33f0*/  @!P0 BRA `(.L_x_61) ;  /* 0x0000003400f88947 */ /* 0x004fea0003800000 */
.L_x_115:
[----:B------:R-:W-:Y:S01]  /*3400*/  NOP ;  /* 0x0000000000007918 */ /* 0x000fe20000000000 */
[----:B--2---:R-:W2:Y:S01]  /*3410*/  LDS R0, [UR4+0x14] ;  /* 0x00001404ff007984 */ /* 0x004ea20008000800 */
[----:B------:R-:W-:Y:S01]  /*3420*/  ULOP3.LUT UR6, UR19, 0xffff, URZ, 0xc0, !UPT ;  /* 0x0000ffff13067892 */ /* 0x000fe2000f8ec0ff */
[----:B------:R-:W-:Y:S01]  /*3430*/  UMOV UR8, 0xffff ;  /* 0x0000ffff00087882 */ /* 0x000fe20000000000 */
[----:B------:R-:W-:Y:S02]  /*3440*/  UMOV UR5, 0x1 ;  /* 0x0000000100057882 */ /* 0x000fe40000000000 */
[----:B------:R-:W-:-:S04]  /*3450*/  USHF.R.U32.HI UR6, URZ, 0x5, UR6 ;  /* 0x00000005ff067899 */ /* 0x000fc80008011606 */
[----:B------:R-:W-:Y:S02]  /*3460*/  USHF.L.U32 UR8, UR8, UR6, URZ ;  /* 0x0000000608087299 */ /* 0x000fe400080006ff */
[----:B------:R-:W-:-:S04]  /*3470*/  USHF.L.U32 UR5, UR5, UR6, URZ ;  /* 0x0000000605057299 */ /* 0x000fc800080006ff */
[----:B--2---:R-:W-:-:S04]  /*3480*/  LOP3.LUT R0, R0, UR8, RZ, 0xc0, !PT ;  /* 0x0000000800007c12 */ /* 0x004fc8000f8ec0ff */
[----:B------:R-:W-:-:S13]  /*3490*/  ISETP.NE.AND P0, PT, R0, UR8, PT ;  /* 0x0000000800007c0c */ /* 0x000fda000bf05270 */
[----:B------:R-:W-:Y:S05]  /*34a0*/  @P0 BRA `(.L_x_62) ;  /* 0x0000000000580947 */ /* 0x000fea0003800000 */
[----:B------:R-:W2:Y:S02]  /*34b0*/  LDS R0, [UR4+0x18] ;  /* 0x00001804ff007984 */ /* 0x000ea40008000800 */
[----:B--2---:R-:W-:-:S04]  /*34c0*/  LOP3.LUT R0, R0, UR5, RZ, 0xc0, !PT ;  /* 0x0000000500007c12 */ /* 0x004fc8000f8ec0ff */
[----:B------:R-:W-:-:S13]  /*34d0*/  ISETP.NE.AND P0, PT, R0, UR5, PT ;  /* 0x0000000500007c0c */ /* 0x000fda000bf05270 */
[----:B------:R-:W-:Y:S05]  /*34e0*/  @P0 BRA `(.L_x_63) ;  /* 0x00000000003c0947 */ /* 0x000fea0003800000 */
[----:B------:R-:W2:Y:S01]  /*34f0*/  S2R R2, SR_LANEID ;  /* 0x0000000000027919 */ /* 0x000ea20000000000 */
[----:B------:R-:W-:Y:S01]  /*3500*/  ULOP3.LUT UR8, URZ, UR8, URZ, 0x33, !UPT ;  /* 0x00000008ff087292 */ /* 0x000fe2000f8e33ff */
[----:B------:R-:W-:Y:S01]  /*3510*/  LOP3.LUT R4, RZ, UR5, RZ, 0x33, !PT ;  /* 0x00000005ff047c12 */ /* 0x000fe2000f8e33ff */
[----:B------:R-:W-:Y:S02]  /*3520*/  VOTEU.ANY UR7, UPT, PT ;  /* 0x0000000000077886 */ /* 0x000fe400038e0100 */
[----:B------:R-:W-:Y:S01]  /*3530*/  UFLO.U32 UR7, UR7 ;  /* 0x00000007000772bd */ /* 0x000fe200080e0000 */
[----:B------:R-:W3:Y:S01]  /*3540*/  REDUX UR5, R4 ;  /* 0x00000000040573c4 */ /* 0x000ee20000000000 */
[----:B------:R-:W-:-:S06]  /*3550*/  IMAD.U32 R0, RZ, RZ, UR8 ;  /* 0x00000008ff007e24 */ /* 0x000fcc000f8e00ff */
[----:B------:R1:W-:Y:S01]  /*3560*/  UTCATOMSWS.AND URZ, UR8 ;  /* 0x0000000800ff79e3 */ /* 0x0003e20008000000 */
[----:B------:R-:W4:Y:S01]  /*3570*/  REDUX UR6, R0 ;  /* 0x00000000000673c4 */ /* 0x000f220000000000 */
[----:B--2---:R-:W-:Y:S01]  /*3580*/  ISETP.EQ.U32.AND P0, PT, R2, UR7, PT ;  /* 0x0000000702007c0c */ /* 0x004fe2000bf02070 */
[----:B---3--:R-:W-:Y:S01]  /*3590*/  IMAD.U32 R2, RZ, RZ, UR5 ;  /* 0x00000005ff027e24 */ /* 0x008fe2000f8e00ff */
[----:B----4-:R-:W-:-:S11]  /*35a0*/  MOV R3, UR6 ;  /* 0x0000000600037c02 */ /* 0x010fd60008000f00 */
[----:B------:R1:W-:Y:S04]  /*35b0*/  @P0 ATOMS.AND RZ, [UR4+0x14], R3 ;  /* 0x00001403ffff098c */ /* 0x0003e8000a800004 */
[----:B------:R1:W-:Y:S01]  /*35c0*/  @P0 ATOMS.AND RZ, [UR4+0x18], R2 ;  /* 0x00001802ffff098c */ /* 0x0003e2000a800004 */
[----:B------:R-:W-:Y:S05]  /*35d0*/  BRA `(.L_x_64) ;  /* 0x0000000000147947 */ /* 0x000fea0003800000 */
.L_x_63:
[----:B------:R-:W-:Y:S02]  /*35e0*/  MOV R2, 0x3600 ;  /* 0x0000360000027802 */ /* 0x000fe40000000f00 */
[----:B-1--45:R-:W-:Y:S05]  /*35f0*/  CALL.REL.NOINC `($__internal_0_$__cuda_sm10x_tcgen05_guardrail_trap_col_being_dealloced_not_returned_by_alloc) ;  /* 0x0000003800147944 */ /* 0x032fea0003c00000 */
[----:B------:R-:W-:Y:S05]  /*3600*/  BRA `(.L_x_64) ;  /* 0x0000000000087947 */ /* 0x000fea0003800000 */
.L_x_62:
[----:B------:R-:W-:Y:S02]  /*3610*/  MOV R2, 0x3630 ;  /* 0x0000363000027802 */ /* 0x000fe40000000f00 */
[----:B-1--45:R-:W-:Y:S05]  /*3620*/  CALL.REL.NOINC `($__internal_2_$__cuda_sm10x_tcgen05_guardrail_trap_unallocated_columns_being_dealloced) ;  /* 0x0000003800207944 */ /* 0x032fea0003c00000 */
.L_x_64:
[----:B------:R-:W-:Y:S01]  /*3630*/  NOP ;  /* 0x0000000000007918 */ /* 0x000fe20000000000 */
[----:B-1----:R-:W-:Y:S05]  /*3640*/  EXIT ;  /* 0x000000000000794d */ /* 0x002fea0003800000 */
.L_x_46:
[----:B------:R-:W-:-:S09]  /*3650*/  UISETP.NE.OR UP2, UPT, UR8, 0x3, !UP2 ;  /* 0x000000030800788c */ /* 0x000fd2000d745670 */
[----:B------:R-:W-:Y:S05]  /*3660*/  BRA.U UP2, `(.L_x_65) ;  /* 0x0000000902c87547 */ /* 0x000fea000b800000 */
[----:B------:R-:W1:Y:S01]  /*3670*/  LDCU.64 UR6, c[0x0][0x888] ;  /* 0x00011100ff0677ac */ /* 0x000e620008000a00 */
[----:B------:R-:W2:Y:S01]  /*3680*/  LDC R0, c[0x0][0xb30] ;  /* 0x0002cc00ff007b82 */ /* 0x000ea20000000800 */
[----:B------:R-:W-:Y:S01]  /*3690*/  IMAD.MOV.U32 R30, RZ, RZ, 0x1 ;  /* 0x00000001ff1e7424 */ /* 0x000fe200078e00ff */
[----:B------:R-:W-:Y:S01]  /*36a0*/  CS2R R28, SRZ ;  /* 0x00000000001c7805 */ /* 0x000fe2000001ff00 */
[----:B------:R-:W4:Y:S01]  /*36b0*/  LDCU.64 UR4, c[0x0][0x890] ;  /* 0x00011200ff0477ac */ /* 0x000f220008000a00 */
[----:B------:R-:W-:Y:S01]  /*36c0*/  IMAD.MOV.U32 R25, RZ, RZ, 0x2000 ;  /* 0x00002000ff197424 */ /* 0x000fe200078e00ff */
[----:B------:R-:W-:-:S03]  /*36d0*/  UMOV UR8, 0x400 ;  /* 0x0000040000087882 */ /* 0x000fc60000000000 */
[----:B------:R-:W3:Y:S01]  /*36e0*/  LDC R19, c[0x0][0x370] ;  /* 0x0000dc00ff137b82 */ /* 0x000ee20000000800 */
[----:B------:R-:W-:-:S07]  /*36f0*/  UPLOP3.LUT UP1, UPT, UPT, UPT, UPT, 0x40, 0x4 ;  /* 0x000000000004789c */ /* 0x000fce0003f2e870 */
[----:B------:R-:W3:Y:S01]  /*3700*/  LDC R2, c[0x0][0xb0c] ;  /* 0x0002c300ff027b82 */ /* 0x000ee20000000800 */
[----:B-1----:R-:W-:Y:S02]  /*3710*/  UISETP.NE.U32.AND UP2, UPT, UR6, URZ, UPT ;  /* 0x000000ff0600728c */ /* 0x002fe4000bf45070 */
[----:B------:R-:W-:Y:S02]  /*3720*/  ULEA UR6, UR37, UR8, 0x18 ;  /* 0x0000000825067291 */ /* 0x000fe4000f8ec0ff */
[----:B------:R-:W-:Y:S02]  /*3730*/  UISETP.NE.AND.EX UP2, UPT, UR7, URZ, UPT, UP2 ;  /* 0x000000ff0700728c */ /* 0x000fe4000bf45320 */
[----:B------:R-:W-:Y:S01]  /*3740*/  UIADD3 UR7, UPT, UPT, UR6, 0x20, URZ ;  /* 0x0000002006077890 */ /* 0x000fe2000fffe0ff */
[----:B------:R-:W1:Y:S01]  /*3750*/  LDC R18, c[0x0][0xb20] ;  /* 0x0002c800ff127b82 */ /* 0x000e620000000800 */
[----:B----4-:R-:W-:Y:S01]  /*3760*/  UISETP.NE.U32.AND UP3, UPT, UR4, URZ, UPT ;  /* 0x000000ff0400728c */ /* 0x010fe2000bf65070 */
[----:B--2---:R-:W-:Y:S01]  /*3770*/  ISETP.NE.AND P1, PT, R0, 0x1, PT ;  /* 0x000000010000780c */ /* 0x004fe20003f25270 */
[----:B------:R-:W-:-:S02]  /*3780*/  UPRMT UR37, UR37, 0x654, UR7 ;  /* 0x0000065425257896 */ /* 0x000fc40008000007 */
[----:B------:R-:W-:-:S03]  /*3790*/  UISETP.NE.AND.EX UP3, UPT, UR5, URZ, UPT, UP3 ;  /* 0x000000ff0500728c */ /* 0x000fc6000bf65330 */
[----:B------:R-:W2:Y:S08]  /*37a0*/  LDC.64 R32, c[0x0][0x348] ;  /* 0x0000d200ff207b82 */ /* 0x000eb00000000a00 */
[----:B------:R-:W4:Y:S08]  /*37b0*/  LDC.64 R16, c[0x0][0xb10] ;  /* 0x0002c400ff107b82 */ /* 0x000f300000000a00 */
[----:B------:R-:W1:Y:S08]  /*37c0*/  LDC.64 R6, c[0x0][0xb18] ;  /* 0x0002c600ff067b82 */ /* 0x000e700000000a00 */
[----:B------:R-:W1:Y:S08]  /*37d0*/  LDC.64 R4, c[0x0][0xb28] ;  /* 0x0002ca00ff047b82 */ /* 0x000e700000000a00 */
[----:B---3--:R-:W1:Y:S02]  /*37e0*/  LDC R24, c[0x0][0x374] ;  /* 0x0000dd00ff187b82 */ /* 0x008e640000000800 */
.L_x_73:
[C---:B------:R-:W-:Y:S02]  /*37f0*/  LEA R0, R29.reuse, UR6, 0x3 ;  /* 0x000000061d007c11 */ /* 0x040fe4000f8e18ff */
[----:B------:R-:W-:Y:S02]  /*3800*/  SHF.L.U32 R3, R28, 0x1f, RZ ;  /* 0x0000001f1c037819 */ /* 0x000fe400000006ff */
[----:B------:R-:W-:Y:S02]  /*3810*/  LEA R20, R29, UR6, 0x4 ;  /* 0x000000061d147c11 */ /* 0x000fe4000f8e20ff */
[----:B---3--:R-:W3:Y:S02]  /*3820*/  SYNCS.PHASECHK.TRANS64.TRYWAIT P0, [R0+URZ+0x40], R3 ;  /* 0x00004003000075a7 */ /* 0x008ee400080011ff */
[----:B---3--:R-:W-:Y:S05]  /*3830*/  @!P0 BRA `(.L_x_66) ;  /* 0x0000003400008947 */ /* 0x008fea0003800000 */
.L_x_116:
[----:B------:R-:W-:Y:S01]  /*3840*/  ISETP.GE.AND P0, PT, R72, 0x1, PT ;  /* 0x000000014800780c */ /* 0x000fe20003f06270 */
[----:B------:R-:W1:Y:S01]  /*3850*/  LDS.128 R20, [R20+0xd0] ;  /* 0x0000d00014147984 */ /* 0x000e620000000c00 */
[----:B------:R-:W-:Y:S01]  /*3860*/  ISETP.NE.U32.AND P4, PT, RZ, UR4, PT ;  /* 0x00000004ff007c0c */ /* 0x000fe2000bf85070 */
[----:B---3--:R-:W-:Y:S01]  /*3870*/  VIADD R0, R0, 0x50 ;  /* 0x0000005000007836 */ /* 0x008fe20000000000 */
[----:B------:R-:W-:Y:S02]  /*3880*/  SHF.L.U32 R26, R30, 0x1f, RZ ;  /* 0x0000001f1e1a7819 */ /* 0x000fe400000006ff */
[----:B------:R-:W-:Y:S02]  /*3890*/  ISETP.NE.AND.EX P4, PT, RZ, UR5, PT, P4 ;  /* 0x00000005ff007c0c */ /* 0x000fe4000bf85340 */
[----:B------:R-:W-:Y:S01]  /*38a0*/  PRMT R0, RZ, 0x654, R0 ;  /* 0x00000654ff007816 */ /* 0x000fe20000000000 */
[----:B------:R-:W-:Y:S01]  /*38b0*/  @!PT LDS RZ, [RZ] ;  /* 0x00000000fffff984 */ /* 0x000fe20000000800 */
[----:B------:R-:W-:Y:S01]  /*38c0*/  @!PT LDS RZ, [RZ] ;  /* 0x00000000fffff984 */ /* 0x000fe20000000800 */
[----:B------:R-:W-:Y:S01]  /*38d0*/  @!PT LDS RZ, [RZ] ;  /* 0x00000000fffff984 */ /* 0x000fe20000000800 */
[----:B------:R-:W-:Y:S01]  /*38e0*/  @!PT LDS RZ, [RZ] ;  /* 0x00000000fffff984 */ /* 0x000fe20000000800 */
[----:B------:R3:W-:Y:S06]  /*38f0*/  MEMBAR.ALL.CTA ;  /* 0x0000000000007992 */ /* 0x0007ec0000008000 */
[----:B---3--:R-:W3:Y:S02]  /*3900*/  FENCE.VIEW.ASYNC.S ;  /* 0x00000000000073c6 */ /* 0x008ee40000000000 */
[----:B---3--:R3:W-:Y:S01]  /*3910*/  SYNCS.ARRIVE.TRANS64.RED.A1T0 RZ, [R0+URZ], RZ ;  /* 0x000000ff00ff79a7 */ /* 0x0087e200081004ff */
[----:B-1----:R-:W-:Y:S11]  /*3920*/  LOP3.LUT P3, RZ, R22, 0x1, RZ, 0xc0, !PT ;  /* 0x0000000116ff7812 */ /* 0x002ff6000786c0ff */
[----:B------:R-:W-:Y:S02]  /*3930*/  @!UPT UIADD3 URZ, UPT, UPT, URZ, URZ, URZ ;  /* 0x000000fffffff290 */ /* 0x000fe4000fffe0ff */
[----:B------:R-:W-:Y:S02]  /*3940*/  @P3 MOV R13, R20 ;  /* 0x00000014000d3202 */ /* 0x000fe40000000f00 */
[----:B------:R-:W-:Y:S01]  /*3950*/  @P3 LOP3.LUT R8, R21, 0xffff, RZ, 0xc0, !PT ;  /* 0x0000ffff15083812 */ /* 0x000fe200078ec0ff */
[----:B---3--:R-:W-:Y:S06]  /*3960*/  @!P0 BRA `(.L_x_67) ;  /* 0x0000000000a48947 */ /* 0x008fec0003800000 */
[----:B------:R-:W-:Y:S01]  /*3970*/  IMAD.HI.U32 R31, R24, R7, RZ ;  /* 0x00000007181f7227 */ /* 0x000fe200078e00ff */
[----:B------:R-:W-:Y:S02]  /*3980*/  ISETP.NE.AND P0, PT, R6, 0x1, PT ;  /* 0x000000010600780c */ /* 0x000fe40003f05270 */
[----:B------:R-:W-:Y:S01]  /*3990*/  ISETP.NE.AND P2, PT, R72, 0x1, PT ;  /* 0x000000014800780c */ /* 0x000fe20003f45270 */
[----:B----4-:R-:W-:Y:S01]  /*39a0*/  IMAD.HI.U32 R34, R19, R16, RZ ;  /* 0x0000001013227227 */ /* 0x010fe200078e00ff */
[----:B------:R-:W-:Y:S02]  /*39b0*/  SHF.R.U32.HI R31, RZ, R18, R31 ;  /* 0x00000012ff1f7219 */ /* 0x000fe4000001161f */
[----:B------:R-:W-:Y:S01]  /*39c0*/  ISETP.NE.AND P5, PT, R2, 0x1, PT ;  /* 0x000000010200780c */ /* 0x000fe20003fa5270 */
[----:B------:R-:W-:Y:S01]  /*39d0*/  IMAD.HI.U32 R36, R13, R16, RZ ;  /* 0x000000100d247227 */ /* 0x000fe200078e00ff */
[----:B------:R-:W-:Y:S02]  /*39e0*/  SHF.R.U32.HI R34, RZ, R17, R34 ;  /* 0x00000011ff227219 */ /* 0x000fe40000011622 */
[----:B------:R-:W-:Y:S01]  /*39f0*/  SEL R3, R24, R31, !P0 ;  /* 0x0000001f18037207 */ /* 0x000fe20004000000 */
[C---:B------:R-:W-:Y:S01]  /*3a00*/  IMAD.HI.U32 R31, R8.reuse, R7, RZ ;  /* 0x00000007081f7227 */ /* 0x040fe200078e00ff */
[----:B------:R-:W-:Y:S02]  /*3a10*/  SEL R11, R19, R34, !P5 ;  /* 0x00000022130b7207 */ /* 0x000fe40006800000 */
[----:B------:R-:W-:Y:S01]  /*3a20*/  SHF.R.U32.HI R36, RZ, R17, R36 ;  /* 0x00000011ff247219 */ /* 0x000fe20000011624 */
[----:B------:R-:W-:Y:S01]  /*3a30*/  IMAD.HI.U32 R38, R3, R4, RZ ;  /* 0x0000000403267227 */ /* 0x000fe200078e00ff */
[----:B------:R-:W-:Y:S03]  /*3a40*/  SHF.R.U32.HI R31, RZ, R18, R31 ;  /* 0x00000012ff1f7219 */ /* 0x000fe6000001161f */
[----:B------:R-:W-:Y:S01]  /*3a50*/  IMAD.HI.U32 R34, R11, R4, RZ ;  /* 0x000000040b227227 */ /* 0x000fe200078e00ff */
[----:B------:R-:W-:Y:S02]  /*3a60*/  @P2 SHF.R.U32.HI R3, RZ, R5, R38 ;  /* 0x00000005ff032219 */ /* 0x000fe40000011626 */
[----:B------:R-:W-:Y:S02]  /*3a70*/  SEL R9, R8, R31, !P0 ;  /* 0x0000001f08097207 */ /* 0x000fe40004000000 */
[----:B------:R-:W-:Y:S01]  /*3a80*/  @P2 SHF.R.U32.HI R11, RZ, R5, R34 ;  /* 0x00000005ff0b2219 */ /* 0x000fe20000011622 */
[C---:B------:R-:W-:Y:S01]  /*3a90*/  IMAD R10, R72.reuse, R3, RZ ;  /* 0x00000003480a7224 */ /* 0x040fe200078e02ff */
[----:B------:R-:W-:Y:S01]  /*3aa0*/  SEL R3, R13, R36, !P5 ;  /* 0x000000240d037207 */ /* 0x000fe20006800000 */
[C---:B------:R-:W-:Y:S03]  /*3ab0*/  IMAD.HI.U32 R14, R9.reuse, R4, RZ ;  /* 0x00000004090e7227 */ /* 0x040fe600078e00ff */
[----:B------:R-:W-:Y:S01]  /*3ac0*/  ISETP.GE.AND P0, PT, R9, R10, PT ;  /* 0x0000000a0900720c */ /* 0x000fe20003f06270 */
[C---:B------:R-:W-:Y:S01]  /*3ad0*/  IMAD R12, R72.reuse, R11, RZ ;  /* 0x0000000b480c7224 */ /* 0x040fe200078e02ff */
[-C--:B------:R-:W-:Y:S04]  /*3ae0*/  SHF.R.U32.HI R14, RZ, R5.reuse, R14 ;  /* 0x00000005ff0e7219 */ /* 0x080fe8000001160e */
[----:B------:R-:W-:Y:S02]  /*3af0*/  ISETP.GE.OR P0, PT, R3, R12, P0 ;  /* 0x0000000c0300720c */ /* 0x000fe40000706670 */
[----:B------:R-:W-:Y:S05]  /*3b00*/  SEL R15, R9, R14, !P2 ;  /* 0x0000000e090f7207 */ /* 0x000fea0005000000 */
[----:B------:R-:W-:Y:S04]  /*3b10*/  IMAD.MOV R14, RZ, RZ, -R15 ;  /* 0x000000ffff0e7224 */ /* 0x000fe800078e0a0f */
[----:B------:R-:W-:Y:S02]  /*3b20*/  IMAD R14, R72, R14, R9 ;  /* 0x0000000e480e7224 */ /* 0x000fe400078e0209 */
[C---:B------:R-:W-:Y:S05]  /*3b30*/  @!P0 IMAD.HI.U32 R10, R3.reuse, R4, RZ ;  /* 0x00000004030a8227 */ /* 0x040fea00078e00ff */
[----:B------:R-:W-:Y:S04]  /*3b40*/  @!P0 SHF.R.U32.HI R10, RZ, R5, R10 ;  /* 0x00000005ff0a8219 */ /* 0x000fe8000001160a */
[----:B------:R-:W-:Y:S01]  /*3b50*/  @!P0 SEL R0, R3, R10, !P2 ;  /* 0x0000000a03008207 */ /* 0x000fe20005000000 */
[----:B------:R-:W-:Y:S03]  /*3b60*/  IMAD.MOV R10, RZ, RZ, -R3 ;  /* 0x000000ffff0a7224 */ /* 0x000fe600078e0a03 */
[----:B------:R-:W-:Y:S01]  /*3b70*/  @!P0 IADD3 R15, PT, PT, R15, -R0, RZ ;  /* 0x800000000f0f8210 */ /* 0x000fe20007ffe0ff */
[----:B------:R-:W-:Y:S01]  /*3b80*/  @!P0 IMAD R0, R11, R14, R0 ;  /* 0x0000000e0b008224 */ /* 0x000fe200078e0200 */
[----:B------:R-:W-:Y:S01]  /*3b90*/  IADD3 R11, PT, PT, -R9, RZ, RZ ;  /* 0x000000ff090b7210 */ /* 0x000fe20007ffe1ff */
[----:B------:R-:W-:Y:S02]  /*3ba0*/  IMAD R13, R2, R10, R13 ;  /* 0x0000000a020d7224 */ /* 0x000fe400078e020d */
[----:B------:R-:W-:Y:S02]  /*3bb0*/  @!P0 IMAD R9, R15, R72, R3 ;  /* 0x000000480f098224 */ /* 0x000fe400078e0203 */
[----:B------:R-:W-:Y:S02]  /*3bc0*/  @!P0 IMAD.MOV.U32 R3, RZ, RZ, R0 ;  /* 0x000000ffff038224 */ /* 0x000fe400078e0000 */
[----:B------:R-:W-:Y:S02]  /*3bd0*/  IMAD R8, R6, R11, R8 ;  /* 0x0000000b06087224 */ /* 0x000fe400078e0208 */
[----:B------:R-:W-:Y:S02]  /*3be0*/  IMAD R13, R3, R2, R13 ;  /* 0x00000002030d7224 */ /* 0x000fe400078e020d */
[----:B------:R-:W-:Y:S02]  /*3bf0*/  IMAD R8, R9, R6, R8 ;  /* 0x0000000609087224 */ /* 0x000fe400078e0208 */
.L_x_67:
[----:B------:R-:W-:Y:S05]  /*3c00*/  BRA.U UP1, `(.L_x_68) ;  /* 0x0000000101107547 */ /* 0x000fea000b800000 */
[----:B------:R-:W-:Y:S04]  /*3c10*/  MOV R0, UR13 ;  /* 0x0000000d00007c02 */ /* 0x000fe80008000f00 */
[----:B------:R-:W-:Y:S04]  /*3c20*/  SHF.L.U32 R3, R0, 0x1f, RZ ;  /* 0x0000001f00037819 */ /* 0x000fe800000006ff */
[----:B------:R-:W1:Y:S02]  /*3c30*/  SYNCS.PHASECHK.TRANS64.TRYWAIT P0, [UR6+0x38], R3 ;  /* 0x00003803ff0075a7 */ /* 0x000e640008001106 */
[----:B-1----:R-:W-:Y:S05]  /*3c40*/  @!P0 BRA `(.L_x_69) ;  /* 0x0000003000108947 */ /* 0x002fea0003800000 */
.L_x_68:
[----:B------:R-:W-:Y:S05]  /*3c50*/  BRA.U !UP3, `(.L_x_70) ;  /* 0x000000010b347547 */ /* 0x000fea000b800000 */
[----:B------:R-:W-:Y:S01]  /*3c60*/  UPLOP3.LUT UP0, UPT, UPT, UPT, UP2, 0x80, 0x8 ;  /* 0x000000000008789c */ /* 0x000fe20003f0f020 */
[----:B-1----:R-:W-:Y:S02]  /*3c70*/  HFMA2 R0, -RZ, RZ, 0, 5.9604644775390625e-08 ;  /* 0x00000001ff007431 */ /* 0x002fe400000001ff */
[----:B------:R-:W-:Y:S03]  /*3c80*/  IMAD.MOV.U32 R164, RZ, RZ, 0x1 ;  /* 0x00000001ffa47424 */ /* 0x000fe600078e00ff */
[----:B------:R-:W-:Y:S05]  /*3c90*/  PLOP3.LUT P0, PT, PT, PT, UP0, 0x80, 0x8 ;  /* 0x000000000008781c */ /* 0x000fea0003f0f008 */
[----:B------:R-:W1:Y:S01]  /*3ca0*/  @UP0 LDCU.64 UR8, c[0x0][0x888] ;  /* 0x00011100ff0807ac */ /* 0x000e620008000a00 */
[----:B------:R-:W-:Y:S07]  /*3cb0*/  @UP0 UIMAD UR7, UR36, UR4, URZ ;  /* 0x00000004240702a4 */ /* 0x000fee000f8e02ff */
[----:B------:R-:W-:Y:S01]  /*3cc0*/  @!P0 PRMT R164, R0, 0x7610, R164 ;  /* 0x0000761000a48816 */ /* 0x000fe200000000a4 */
[----:B-1----:R-:W-:Y:S03]  /*3cd0*/  @UP0 UIMAD.WIDE UR8, UR7, 0x4, UR8 ;  /* 0x00000004070808a5 */ /* 0x002fe6000f8e0208 */
[----:B------:R-:W1:Y:S03]  /*3ce0*/  @!UP0 LDCU UR7, c[0x0][0x880] ;  /* 0x00011000ff0787ac */ /* 0x000e660008000800 */
[----:B------:R-:W-:Y:S01]  /*3cf0*/  IMAD.U32 R10, RZ, RZ, UR8 ;  /* 0x00000008ff0a7e24 */ /* 0x000fe2000f8e00ff */
[----:B------:R-:W-:Y:S05]  /*3d00*/  MOV R11, UR9 ;  /* 0x00000009000b7c02 */ /* 0x000fea0008000f00 */
[----:B-----5:R3:W5:Y:S02]  /*3d10*/  @P0 LDG.E R81, desc[UR40][R10.64] ;  /* 0x000000280a510981 */ /* 0x020764000c1e1900 */
[----:B-1-3--:R-:W-:Y:S07]  /*3d20*/  @!P0 IMAD.U32 R81, RZ, RZ, UR7 ;  /* 0x00000007ff518e24 */ /* 0x00afee000f8e00ff */
.L_x_70:
[----:B-----5:R-:W-:Y:S01]  /*3d30*/  @!P4 FSETP.EQ.AND P5, PT, R81, RZ, PT ;  /* 0x000000ff5100c20b */ /* 0x020fe20003fa2000 */
[----:B------:R-:W-:Y:S01]  /*3d40*/  @!UPT UIADD3 URZ, UPT, UPT, URZ, URZ, URZ ;  /* 0x000000fffffff290 */ /* 0x000fe2000fffe0ff */
[----:B------:R-:W-:Y:S11]  /*3d50*/  @!P4 BRA `(.L_x_71) ;  /* 0x000000000014c947 */ /* 0x000ff60003800000 */
[----:B------:R-:W-:Y:S02]  /*3d60*/  LOP3.LUT P0, RZ, R164, 0xff, RZ, 0xc0, !PT ;  /* 0x000000ffa4ff7812 */ /* 0x000fe4000780c0ff */
[----:B------:R-:W-:Y:S04]  /*3d70*/  PLOP3.LUT P5, PT, PT, PT, UP0, 0x80, 0x8 ;  /* 0x000000000008781c */ /* 0x000fe80003faf008 */
[----:B------:R-:W-:Y:S07]  /*3d80*/  PLOP3.LUT P5, PT, P5, PT, PT, 0x8, 0x80 ;  /* 0x000000000080781c */ /* 0x000fee0002fae170 */
[----:B------:R-:W-:Y:S11]  /*3d90*/  @P0 FSETP.EQ.AND P5, PT, R81, RZ, PT ;  /* 0x000000ff5100020b */ /* 0x000ff60003fa2000 */
[----:B------:R-:W-:Y:S02]  /*3da0*/  @!UPT UIADD3 URZ, UPT, UPT, URZ, URZ, URZ ;  /* 0x000000fffffff290 */ /* 0x000fe4000fffe0ff */
.L_x_71:
[----:B------:R-:W3:Y:S01]  /*3db0*/  SYNCS.PHASECHK.TRANS64.TRYWAIT P4, [UR6+0x28], R26 ;  /* 0x0000281aff0075a7 */ /* 0x000ee20008081106 */
[----:B------:R-:W-:Y:S01]  /*3dc0*/  @P3 SHF.R.U32.HI R27, RZ, 0x10, R21 ;  /* 0x00000010ff1b3819 */ /* 0x000fe20000011615 */
[----:B------:R-:W-:Y:S01]  /*3dd0*/  VIADD R29, R29, 0x1 ;  /* 0x000000011d1d7836 */ /* 0x000fe20000000000 */
[----:B------:R-:W5:Y:S08]  /*3de0*/  LDC.64 R14, c[0x0][0xb10] ;  /* 0x0002c400ff0e7b82 */ /* 0x000f700000000a00 */
[----:B------:R-:W2:Y:S08]  /*3df0*/  LDC.64 R10, c[0x0][0xb18] ;  /* 0x0002c600ff0a7b82 */ /* 0x000eb00000000a00 */
[----:B-1----:R-:W1:Y:S08]  /*3e00*/  @!P1 LDC R0, c[0x0][0xb20] ;  /* 0x0002c800ff009b82 */ /* 0x002e700000000800 */
[----:B------:R-:W4:Y:S01]  /*3e10*/  @!P1 LDC R3, c[0x0][0xb0c] ;  /* 0x0002c300ff039b82 */ /* 0x000f220000000800 */
[----:B-----5:R-:W-:Y:S05]  /*3e20*/  @!P1 IMAD.HI.U32 R14, R13, R14, RZ ;  /* 0x0000000e0d0e9227 */ /* 0x020fea00078e00ff */
[----:B------:R-:W-:Y:S01]  /*3e30*/  @!P1 SHF.R.U32.HI R14, RZ, R15, R14 ;  /* 0x0000000fff0e9219 */ /* 0x000fe2000001160e */
[----:B--2---:R-:W-:Y:S01]  /*3e40*/  @!P1 IMAD.HI.U32 R11, R8, R11, RZ ;  /* 0x0000000b080b9227 */ /* 0x004fe200078e00ff */
[----:B------:R-:W-:Y:S04]  /*3e50*/  @!P1 ISETP.NE.AND P0, PT, R10, 0x1, PT ;  /* 0x000000010a00980c */ /* 0x000fe80003f05270 */
[----:B-1----:R-:W-:Y:S02]  /*3e60*/  @!P1 SHF.R.U32.HI R9, RZ, R0, R11 ;  /* 0x00000000ff099219 */ /* 0x002fe4000001160b */
[----:B----4-:R-:W-:Y:S02]  /*3e70*/  @!P1 ISETP.NE.AND P2, PT, R3, 0x1, PT ;  /* 0x000000010300980c */ /* 0x010fe40003f45270 */
[----:B------:R-:W-:Y:S02]  /*3e80*/  @!P1 SEL R9, R8, R9, !P0 ;  /* 0x0000000908099207 */ /* 0x000fe40004000000 */
[----:B------:R-:W-:Y:S02]  /*3e90*/  ELECT P0, URZ, PT ;  /* 0x0000000000ff782f */ /* 0x000fe40003800000 */
[----:B------:R-:W-:Y:S05]  /*3ea0*/  @!P1 SEL R14, R13, R14, !P2 ;  /* 0x0000000e0d0e9207 */ /* 0x000fea0005000000 */
[----:B------:R-:W-:Y:S02]  /*3eb0*/  @!P1 IMAD.IADD R0, R9, 0x1, -R14 ;  /* 0x0000000109009824 */ /* 0x000fe400078e0a0e */
[----:B------:R-:W-:Y:S02]  /*3ec0*/  @!P1 IMAD.IADD R9, R14, 0x1, -R9 ;  /* 0x000000010e099824 */ /* 0x000fe400078e0a09 */
[----:B------:R-:W-:Y:S02]  /*3ed0*/  @!P1 IMAD R13, R0, R3, R13 ;  /* 0x00000003000d9224 */ /* 0x000fe400078e020d */
[----:B------:R-:W-:Y:S01]  /*3ee0*/  @!P1 IMAD R8, R9, R10, R8 ;  /* 0x0000000a09089224 */ /* 0x000fe200078e0208 */
[----:B---3--:R-:W-:Y:S06]  /*3ef0*/  @!P4 BRA `(.L_x_72) ;  /* 0x0000002c007cc947 */ /* 0x008fec0003800000 */
.L_x_119:
[----:B------:R-:W-:Y:S01]  /*3f00*/  PLOP3.LUT P5, PT, P5, P0, PT, 0xf2, 0x2f ;  /* 0x00000000002f781c */ /* 0x000fe20002fa1e72 */
[----:B------:R-:W-:Y:S01]  /*3f10*/  UMOV UR14, 0x0 ;  /* 0x00000000000e7882 */ /* 0x000fe20000000000 */
[----:B------:R-:W-:Y:S01]  /*3f20*/  LOP3.LUT R30, R30, 0x1, RZ, 0x3c, !PT ;  /* 0x000000011e1e7812 */ /* 0x000fe200078e3cff */
[----:B------:R-:W-:Y:S01]  /*3f30*/  UMOV UR15, 0x10000000 ;  /* 0x10000000000f7882 */ /* 0x000fe20000000000 */
[----:B------:R-:W-:Y:S01]  /*3f40*/  UMOV UR12, UR36 ;  /* 0x00000024000c7c82 */ /* 0x000fe20008000000 */
[----:B------:R-:W-:Y:S08]  /*3f50*/  @P3 R2UR UR36, R27 ;  /* 0x000000001b2432ca */ /* 0x000ff000000e0000 */
[----:B-1----:R-:W-:Y:S01]  /*3f60*/  @!P5 IADD3 R3, P0, PT, R32, 0x580, RZ ;  /* 0x000005802003d810 */ /* 0x002fe20007f1e0ff */
[----:B------:R-:W-:Y:S01]  /*3f70*/  @!P5 IMAD.SHL.U32 R155, R155, 0x40, RZ ;  /* 0x000000409b9bd824 */ /* 0x000fe200078e00ff */
[----:B------:R-:W-:Y:S01]  /*3f80*/  VOTEU.ALL UP1, P5 ;  /* 0x0000000000ff7886 */ /* 0x000fe20002820000 */
[----:B------:R-:W-:Y:S01]  /*3f90*/  @!P5 IMAD.SHL.U32 R165, R165, 0x80, RZ ;  /* 0x00000080a5a5d824 */ /* 0x000fe200078e00ff */
[----:B------:R-:W-:Y:S01]  /*3fa0*/  @!P5 R2UR UR8, R3 ;  /* 0x000000000308d2ca */ /* 0x000fe200000e0000 */
[----:B------:R-:W-:Y:S01]  /*3fb0*/  @!P5 IMAD.X R0, RZ, RZ, R33, P0 ;  /* 0x000000ffff00d224 */ /* 0x000fe200000e0621 */
[----:B------:R-:W-:Y:S01]  /*3fc0*/  @!P5 R2UR UR10, R155 ;  /* 0x000000009b0ad2ca */ /* 0x000fe200000e0000 */
[----:B------:R-:W-:Y:S01]  /*3fd0*/  @!UP1 UIADD3 UR9, UPT, UPT, UR6, 0x20, URZ ;  /* 0x0000002006099890 */ /* 0x000fe2000fffe0ff */
[----:B------:R-:W-:Y:S01]  /*3fe0*/  @!P5 R2UR UR11, R165 ;  /* 0x00000000a50bd2ca */ /* 0x000fe200000e0000 */
[----:B------:R-:W-:Y:S01]  /*3ff0*/  IMAD.IADD R155, R8, 0x1, R143 ;  /* 0x00000001089b7824 */ /* 0x000fe200078e028f */
[----:B------:R-:W-:Y:S01]  /*4000*/  @!P5 R2UR UR7, R0 ;  /* 0x000000000007d2ca */ /* 0x000fe200000e0000 */
[----:B------:R-:W-:Y:S01]  /*4010*/  IMAD.IADD R165, R13, 0x1, R154 ;  /* 0x000000010da57824 */ /* 0x000fe200078e029a */
[C---:B------:R-:W-:Y:S04]  /*4020*/  ISETP.NE.AND P0, PT, R29.reuse, 0x2, PT ;  /* 0x000000021d00780c */ /* 0x040fe80003f05270 */
[----:B------:R-:W-:Y:S01]  /*4030*/  SEL R3, RZ, 0x1, P0 ;  /* 0x00000001ff037807 */ /* 0x000fe20000000000 */
[----:B------:R-:W-:Y:S01]  /*4040*/  IMAD.U32 R10, RZ, RZ, UR8 ;  /* 0x00000008ff0a7e24 */ /* 0x000fe2000f8e00ff */
[----:B------:R-:W-:Y:S01]  /*4050*/  @!UP1 UIADD3 UR8, UPT, UPT, UR6, 0x200, URZ ;  /* 0x0000020006089890 */ /* 0x000fe2000fffe0ff */
[----:B------:R-:W-:Y:S01]  /*4060*/  SEL R29, R29, RZ, P0 ;  /* 0x000000ff1d1d7207 */ /* 0x000fe20000000000 */
[----:B------:R-:W-:Y:S01]  /*4070*/  VOTEU.ALL UP1, P5 ;  /* 0x0000000000ff7886 */ /* 0x000fe20002820000 */
[----:B------:R-:W-:Y:S02]  /*4080*/  LOP3.LUT R28, R28, R3, RZ, 0x3c, !PT ;  /* 0x000000031c1c7212 */ /* 0x000fe400078e3cff */
[----:B------:R-:W-:Y:S01]  /*4090*/  IMAD.U32 R11, RZ, RZ, UR7 ;  /* 0x00000007ff0b7e24 */ /* 0x000fe2000f8e00ff */
[----:B------:R-:W-:Y:S04]  /*40a0*/  @!P5 R2UR UR16, R10 ;  /* 0x000000000a10d2ca */ /* 0x000fe800000e0000 */
[----:B------:R-:W-:Y:S11]  /*40b0*/  @!P5 R2UR UR17, R11 ;  /* 0x000000000b11d2ca */ /* 0x000ff600000e0000 */
[----:B------:R-:W-:Y:S02]  /*40c0*/  @!UPT UIADD3 URZ, UPT, UPT, URZ, URZ, URZ ;  /* 0x000000fffffff290 */ /* 0x000fe4000fffe0ff */
[----:B------:R3:W-:Y:S01]  /*40d0*/  @!UP1 UTMALDG.3D [UR8], [UR16], desc[UR14] ;  /* 0x00000e08100095b4 */ /* 0x0007e20008011000 */
[----:B------:R3:W-:Y:S01]  /*40e0*/  @!P5 SYNCS.ARRIVE.TRANS64.RED.A0TR RZ, [UR6+0x20], R25 ;  /* 0x00002019ffffd9a7 */ /* 0x0007e20008300406 */
[----:B------:R-:W-:Y:S01]  /*40f0*/  UPLOP3.LUT UP1, UPT, UPT, UPT, UPT, 0x80, 0x8 ;  /* 0x000000000008789c */ /* 0x000fe20003f2f070 */
[----:B------:R-:W-:Y:S01]  /*4100*/  SYNCS.ARRIVE.TRANS64.RED.A1T0 RZ, [UR37], RZ ;  /* 0x000000ffffff79a7 */ /* 0x000fe20008100425 */
[----:B------:R-:W-:Y:S09]  /*4110*/  @P3 BRA `(.L_x_73) ;  /* 0xfffffff400b43947 */ /* 0x000ff2000383ffff */
[----:B------:R-:W-:Y:S07]  /*4120*/  MOV R0, UR6 ;  /* 0x0000000600007c02 */ /* 0x000fee0008000f00 */
.L_x_74:
[----:B-1----:R-:W-:-:S04]  /*4130*/  SHF.L.U32 R3, R30, 0x1f, RZ ;  /* 0x0000001f1e037819 */ /* 0x002fc800000006ff */
[----:B------:R1:W2:Y:S03]  /*4140*/  SYNCS.PHASECHK.TRANS64.TRYWAIT P0, [R0+URZ+0x28], R3 ;  /* 0x00002803000075a7 */ /* 0x0002a600080011ff */
[----:B--2---:R-:W-:Y:S05]  /*4150*/  @!P0 NANOSLEEP.SYNCS 0x989680 ;  /* 0x009896800000895d */ /* 0x004fea0003900000 */
[----:B------:R-:W2:Y:S02]  /*4160*/  @!P0 SYNCS.PHASECHK.TRANS64 P0, [R0+URZ+0x28], R3 ;  /* 0x00002803000085a7 */ /* 0x000ea400080010ff */
[----:B--23--:R-:W-:Y:S05]  /*4170*/  @P0 EXIT ;  /* 0x000000000000094d */ /* 0x00cfea0003800000 */
[----:B------:R-:W-:Y:S05]  /*4180*/  BRA `(.L_x_74) ;  /* 0xfffffffc00e87947 */ /* 0x000fea000383ffff */
.L_x_65:
[----:B------:R-:W-:-:S06]  /*4190*/  UISETP.GE.AND UP1, UPT, UR8, 0x4, UPT ;  /* 0x000000040800788c */ /* 0x000fcc000bf26270 */
[----:B------:R-:W-:-:S13]  /*41a0*/  PLOP3.LUT P0, PT, PT, PT, UP1, 0x80, 0x8 ;  /* 0x000000000008781c */ /* 0x000fda0003f0f018 */
[----:B------:R-:W-:Y:S05]  /*41b0*/  @!P0 EXIT ;  /* 0x000000000000894d */ /* 0x000fea0003800000 */
[----:B------:R-:W-:Y:S01]  /*41c0*/  BAR.SYNC.DEFER_BLOCKING 0x6, 0xa0 ;  /* 0x0182800000007b1d */ /* 0x000fe20000010000 */
[C---:B------:R-:W-:Y:S02]  /*41d0*/  IMAD.SHL.U32 R3, R166.reuse, 0x40, RZ ;  /* 0x00000040a6037824 */ /* 0x040fe400078e00ff */
[----:B------:R-:W-:Y:S02]  /*41e0*/  HFMA2 R76, -RZ, RZ, 0, 0 ;  /* 0x00000000ff4c7431 */ /* 0x000fe400000001ff */
[C---:B------:R-:W-:Y:S01]  /*41f0*/  IMAD.SHL.U32 R168, R166.reuse, 0x8, RZ ;  /* 0x00000008a6a87824 */ /* 0x040fe200078e00ff */
[----:B------:R-:W-:Y:S01]  /*4200*/  CS2R R174, SRZ ;  /* 0x0000000000ae7805 */ /* 0x000fe2000001ff00 */
[----:B------:R-:W-:Y:S01]  /*4210*/  IMAD.U32 R79, R166, 0x10000, RZ ;  /* 0x00010000a64f7824 */ /* 0x000fe200078e00ff */
[----:B------:R-:W-:Y:S01]  /*4220*/  UMOV UR43, 0x400 ;  /* 0x00000400002b7882 */ /* 0x000fe20000000000 */
[----:B------:R-:W-:Y:S01]  /*4230*/  LOP3.LUT R5, R3, 0x180, RZ, 0xc0, !PT ;  /* 0x0000018003057812 */ /* 0x000fe200078ec0ff */
[----:B------:R-:W-:Y:S01]  /*4240*/  ULEA UR43, UR37, UR43, 0x18 ;  /* 0x0000002b252b7291 */ /* 0x000fe2000f8ec0ff */
[----:B------:R-:W1:Y:S01]  /*4250*/  LDC R167, c[0x0][0x370] ;  /* 0x0000dc00ffa77b82 */ /* 0x000e620000000800 */
[----:B------:R-:W-:Y:S01]  /*4260*/  LOP3.LUT R79, R79, 0x600000, RZ, 0xc0, !PT ;  /* 0x006000004f4f7812 */ /* 0x000fe200078ec0ff */
[----:B------:R-:W-:Y:S01]  /*4270*/  IMAD.MOV.U32 R181, RZ, RZ, RZ ;  /* 0x000000ffffb57224 */ /* 0x000fe200078e00ff */
[----:B------:R-:W-:Y:S01]  /*4280*/  LOP3.LUT R168, R5, 0x30, R168, 0xf8, !PT ;  /* 0x0000003005a87812 */ /* 0x000fe200078ef8a8 */
[----:B------:R-:W-:Y:S01]  /*4290*/  UIADD3 UR4, UPT, UPT, UR43, 0x2200, URZ ;  /* 0x000022002b047890 */ /* 0x000fe2000fffe0ff */
[----:B------:R-:W-:Y:S01]  /*42a0*/  IMAD.MOV.U32 R173, RZ, RZ, RZ ;  /* 0x000000ffffad7224 */ /* 0x000fe200078e00ff */
[----:B------:R-:W2:Y:S01]  /*42b0*/  LDCU.64 UR46, c[0x0][0x348] ;  /* 0x00006900ff2e77ac */ /* 0x000ea20008000a00 */
[----:B------:R-:W-:Y:S01]  /*42c0*/  LOP3.LUT R168, R168, 0x1e40, R3, 0xf8, !PT ;  /* 0x00001e40a8a87812 */ /* 0x000fe200078ef803 */
[----:B------:R-:W4:Y:S01]  /*42d0*/  LDC R74, c[0x0][0xb0c] ;  /* 0x0002c300ff4a7b82 */ /* 0x000f220000000800 */
[----:B------:R-:W-:Y:S01]  /*42e0*/  IMAD.SHL.U32 R3, R166, 0x10, RZ ;  /* 0x00000010a6037824 */ /* 0x000fe200078e00ff */
[----:B------:R-:W-:Y:S01]  /*42f0*/  MOV R179, UR4 ;  /* 0x0000000400b37c02 */ /* 0x000fe20008000f00 */
[----:B------:R-:W1:Y:S03]  /*4300*/  LDCU.64 UR38, c[0x0][0x888] ;  /* 0x00011100ff2677ac */ /* 0x000e660008000a00 */
[C---:B------:R-:W-:Y:S01]  /*4310*/  LOP3.LUT R5, R3.reuse, 0x20, RZ, 0xc0, !PT ;  /* 0x0000002003057812 */ /* 0x040fe200078ec0ff */
[----:B------:R-:W3:Y:S01]  /*4320*/  LDS R0, [UR43+0xf0] ;  /* 0x0000f02bff007984 */ /* 0x000ee20008000800 */
[----:B------:R-:W1:Y:S01]  /*4330*/  LDC R170, c[0x0][0xb20] ;  /* 0x0002c800ffaa7b82 */ /* 0x000e620000000800 */
[----:B------:R-:W-:Y:S01]  /*4340*/  LOP3.LUT R3, R3, 0x40, RZ, 0xc0, !PT ;  /* 0x0000004003037812 */ /* 0x000fe200078ec0ff */
[----:B------:R-:W-:-:S06]  /*4350*/  UIADD3 UR42, UPT, UPT, UR43, 0x200, URZ ;  /* 0x000002002b2a7890 */ /* 0x000fcc000fffe0ff */
[----:B------:R-:W1:Y:S08]  /*4360*/  LDC R73, c[0x0][0xb30] ;  /* 0x0002cc00ff497b82 */ /* 0x000e700000000800 */
[----:B------:R-:W1:Y:S08]  /*4370*/  LDC.64 R152, c[0x0][0xb10] ;  /* 0x0002c400ff987b82 */ /* 0x000e700000000a00 */
[----:B------:R-:W1:Y:S08]  /*4380*/  LDC.64 R70, c[0x0][0xb18] ;  /* 0x0002c600ff467b82 */ /* 0x000e700000000a00 */
[----:B------:R-:W1:Y:S01]  /*4390*/  LDC.64 R148, c[0x0][0x888] ;  /* 0x00022200ff947b82 */ /* 0x000e620000000a00 */
[----:B---3--:R-:W-:-:S07]  /*43a0*/  IMAD.IADD R79, R0, 0x1, R79 ;  /* 0x00000001004f7824 */ /* 0x008fce00078e024f */
[----:B------:R-:W3:Y:S01]  /*43b0*/  LDC.64 R68, c[0x0][0xb28] ;  /* 0x0002ca00ff447b82 */ /* 0x000ee20000000a00 */
[----:B------:R-:W-:-:S05]  /*43c0*/  VIADD R0, R168, UR43 ;  /* 0x0000002ba8007c36 */ /* 0x000fca0008000000 */
[--C-:B------:R-:W-:Y:S02]  /*43d0*/  IADD3 R178, PT, PT, -R5, 0x200, R0.reuse ;  /* 0x0000020005b27810 */ /* 0x100fe40007ffe100 */
[----:B------:R-:W1:Y:S01]  /*43e0*/  LDC.64 R150, c[0x0][0x890] ;  /* 0x00022400ff967b82 */ /* 0x000e620000000a00 */
[----:B------:R-:W-:Y:S02]  /*43f0*/  IADD3 R177, PT, PT, -R3, 0x200, R0 ;  /* 0x0000020003b17810 */ /* 0x000fe40007ffe100 */
[----:B------:R-:W-:-:S05]  /*4400*/  IMAD.IADD R176, R178, 0x1, -R3 ;  /* 0x00000001b2b07824 */ /* 0x000fca00078e0a03 */
[----:B------:R-:W1:Y:S08]  /*4410*/  LDC.64 R146, c[0x0][0x8b0] ;  /* 0x00022c00ff927b82 */ /* 0x000e700000000a00 */
[----:B------:R-:W1:Y:S08]  /*4420*/  LDC.64 R144, c[0x0][0x8a8] ;  /* 0x00022a00ff907b82 */ /* 0x000e700000000a00 */
[----:B--2-4-:R-:W1:Y:S02]  /*4430*/  LDC R172, c[0x0][0x374] ;  /* 0x0000dd00ffac7b82 */ /* 0x014e640000000800 */
.L_x_92:
[C---:B------:R-:W-:Y:S02]  /*4440*/  LEA R0, R181.reuse, UR43, 0x3 ;  /* 0x0000002bb5007c11 */ /* 0x040fe4000f8e18ff */
[----:B------:R-:W-:Y:S02]  /*4450*/  SHF.L.U32 R3, R174, 0x1f, RZ ;  /* 0x0000001fae037819 */ /* 0x000fe400000006ff */
[----:B------:R-:W-:Y:S02]  /*4460*/  LEA R16, R181, UR43, 0x4 ;  /* 0x0000002bb5107c11 */ /* 0x000fe4000f8e20ff */
[----:B--2---:R-:W2:Y:S02]  /*4470*/  SYNCS.PHASECHK.TRANS64.TRYWAIT P0, [R0+URZ+0x40], R3 ;  /* 0x00004003000075a7 */ /* 0x004ea400080011ff */
[----:B-12---:R-:W-:Y:S05]  /*4480*/  @!P0 BRA `(.L_x_75) ;  /* 0x0000002800308947 */ /* 0x006fea0003800000 */
.L_x_120:
[----:B------:R-:W4:Y:S01]  /*4490*/  LDC.64 R12, c[0x0][0xb10] ;  /* 0x0002c400ff0c7b82 */ /* 0x000f220000000a00 */
[----:B------:R-:W3:Y:S01]  /*44a0*/  LDS.128 R16, [R16+0xd0] ;  /* 0x0000d00010107984 */ /* 0x000ee20000000c00 */
[----:B-1----:R-:W-:Y:S01]  /*44b0*/  ISETP.NE.AND P1, PT, R73, 0x1, PT ;  /* 0x000000014900780c */ /* 0x002fe20003f25270 */
[----:B--2---:R-:W-:Y:S01]  /*44c0*/  VIADD R0, R0, 0x50 ;  /* 0x0000005000007836 */ /* 0x004fe20000000000 */
[----:B------:R-:W-:Y:S04]  /*44d0*/  ISETP.GE.AND P0, PT, R72, 0x1, PT ;  /* 0x000000014800780c */ /* 0x000fe80003f06270 */
[----:B------:R-:W1:Y:S01]  /*44e0*/  LDC.64 R10, c[0x0][0xb18] ;  /* 0x0002c600ff0a7b82 */ /* 0x000e620000000a00 */
[----:B------:R-:W-:Y:S01]  /*44f0*/  PRMT R0, RZ, 0x654, R0 ;  /* 0x00000654ff007816 */ /* 0x000fe20000000000 */
[----:B------:R-:W-:Y:S01]  /*4500*/  @!PT LDS RZ, [RZ] ;  /* 0x00000000fffff984 */ /* 0x000fe20000000800 */
[----:B------:R-:W-:Y:S01]  /*4510*/  @!PT LDS RZ, [RZ] ;  /* 0x00000000fffff984 */ /* 0x000fe20000000800 */
[----:B------:R-:W-:Y:S01]  /*4520*/  @!PT LDS RZ, [RZ] ;  /* 0x00000000fffff984 */ /* 0x000fe20000000800 */
[----:B------:R-:W-:Y:S01]  /*4530*/  @!PT LDS RZ, [RZ] ;  /* 0x00000000fffff984 */ /* 0x000fe20000000800 */
[----:B------:R2:W-:Y:S06]  /*4540*/  MEMBAR.ALL.CTA ;  /* 0x0000000000007992 */ /* 0x0005ec0000008000 */
[----:B--2---:R-:W2:Y:S01]  /*4550*/  FENCE.VIEW.ASYNC.S ;  /* 0x00000000000073c6 */ /* 0x004ea20000000000 */
[----:B------:R-:W1:Y:S08]  /*4560*/  @!P1 LDC R14, c[0x0][0xb20] ;  /* 0x0002c800ff0e9b82 */ /* 0x000e700000000800 */
[----:B------:R-:W1:Y:S01]  /*4570*/  @!P1 LDC R9, c[0x0][0xb0c] ;  /* 0x0002c300ff099b82 */ /* 0x000e620000000800 */
[----:B--2---:R2:W-:Y:S01]  /*4580*/  SYNCS.ARRIVE.TRANS64.RED.A1T0 RZ, [R0+URZ], RZ ;  /* 0x000000ff00ff79a7 */ /* 0x0045e200081004ff */
[----:B---3--:R-:W-:Y:S04]  /*4590*/  LOP3.LUT P4, RZ, R18, 0x1, RZ, 0xc0, !PT ;  /* 0x0000000112ff7812 */ /* 0x008fe8000788c0ff */
[----:B------:R-:W-:Y:S09]  /*45a0*/  P2R R180, PR, RZ, 0x10 ;  /* 0x00000010ffb47803 */ /* 0x000ff20000000000 */
[----:B------:R-:W-:Y:S02]  /*45b0*/  @P4 MOV R77, R16 ;  /* 0x00000010004d4202 */ /* 0x000fe40000000f00 */
[----:B------:R-:W-:Y:S01]  /*45c0*/  @P4 LOP3.LUT R75, R17, 0xffff, RZ, 0xc0, !PT ;  /* 0x0000ffff114b4812 */ /* 0x000fe200078ec0ff */
[----:B--2-4-:R-:W-:Y:S06]  /*45d0*/  @!P0 BRA `(.L_x_76) ;  /* 0x0000000000a48947 */ /* 0x014fec0003800000 */
[----:B------:R-:W-:Y:S01]  /*45e0*/  IMAD.HI.U32 R21, R172, R71, RZ ;  /* 0x00000047ac157227 */ /* 0x000fe200078e00ff */
[----:B------:R-:W-:Y:S02]  /*45f0*/  ISETP.NE.AND P0, PT, R70, 0x1, PT ;  /* 0x000000014600780c */ /* 0x000fe40003f05270 */
[----:B------:R-:W-:Y:S01]  /*4600*/  ISETP.NE.AND P2, PT, R72, 0x1, PT ;  /* 0x000000014800780c */ /* 0x000fe20003f45270 */
[----:B------:R-:W-:Y:S01]  /*4610*/  IMAD.HI.U32 R20, R167, R152, RZ ;  /* 0x00000098a7147227 */ /* 0x000fe200078e00ff */
[----:B------:R-:W-:Y:S02]  /*4620*/  SHF.R.U32.HI R21, RZ, R170, R21 ;  /* 0x000000aaff157219 */ /* 0x000fe40000011615 */
[----:B------:R-:W-:Y:S01]  /*4630*/  ISETP.NE.AND P3, PT, R74, 0x1, PT ;  /* 0x000000014a00780c */ /* 0x000fe20003f65270 */
[----:B------:R-:W-:Y:S01]  /*4640*/  IMAD.HI.U32 R24, R77, R152, RZ ;  /* 0x000000984d187227 */ /* 0x000fe200078e00ff */
[----:B------:R-:W-:Y:S02]  /*4650*/  SHF.R.U32.HI R20, RZ, R153, R20 ;  /* 0x00000099ff147219 */ /* 0x000fe40000011614 */
[----:B------:R-:W-:Y:S01]  /*4660*/  SEL R3, R172, R21, !P0 ;  /* 0x00000015ac037207 */ /* 0x000fe20004000000 */
[----:B------:R-:W-:Y:S01]  /*4670*/  IMAD.HI.U32 R21, R75, R71, RZ ;  /* 0x000000474b157227 */ /* 0x000fe200078e00ff */
[----:B------:R-:W-:Y:S02]  /*4680*/  SEL R7, R167, R20, !P3 ;  /* 0x00000014a7077207 */ /* 0x000fe40005800000 */
[----:B------:R-:W-:Y:S01]  /*4690*/  SHF.R.U32.HI R24, RZ, R153, R24 ;  /* 0x00000099ff187219 */ /* 0x000fe20000011618 */
[-C--:B------:R-:W-:Y:S04]  /*46a0*/  IMAD.HI.U32 R20, R3, R68.reuse, RZ ;  /* 0x0000004403147227 */ /* 0x080fe800078e00ff */
[----:B------:R-:W-:Y:S01]  /*46b0*/  IMAD.HI.U32 R22, R7, R68, RZ ;  /* 0x0000004407167227 */ /* 0x000fe200078e00ff */
[-C--:B------:R-:W-:Y:S02]  /*46c0*/  @P2 SHF.R.U32.HI R3, RZ, R69.reuse, R20 ;  /* 0x00000045ff032219 */ /* 0x080fe40000011614 */
[----:B------:R-:W-:Y:S02]  /*46d0*/  SHF.R.U32.HI R20, RZ, R170, R21 ;  /* 0x000000aaff147219 */ /* 0x000fe40000011615 */
[----:B------:R-:W-:Y:S01]  /*46e0*/  @P2 SHF.R.U32.HI R7, RZ, R69, R22 ;  /* 0x00000045ff072219 */ /* 0x000fe20000011616 */
[C---:B------:R-:W-:Y:S01]  /*46f0*/  IMAD R2, R72.reuse, R3, RZ ;  /* 0x0000000348027224 */ /* 0x040fe200078e02ff */
[----:B------:R-:W-:Y:S02]  /*4700*/  SEL R5, R75, R20, !P0 ;  /* 0x000000144b057207 */ /* 0x000fe40004000000 */
[----:B------:R-:W-:Y:S01]  /*4710*/  SEL R3, R77, R24, !P3 ;  /* 0x000000184d037207 */ /* 0x000fe20005800000 */
[----:B------:R-:W-:Y:S01]  /*4720*/  IMAD R4, R72, R7, RZ ;  /* 0x0000000748047224 */ /* 0x000fe200078e02ff */
[C---:B------:R-:W-:Y:S01]  /*4730*/  ISETP.GE.AND P0, PT, R5.reuse, R2, PT ;  /* 0x000000020500720c */ /* 0x040fe20003f06270 */
[----:B------:R-:W-:Y:S03]  /*4740*/  IMAD.HI.U32 R6, R5, R68, RZ ;  /* 0x0000004405067227 */ /* 0x000fe600078e00ff */
[----:B------:R-:W-:Y:S01]  /*4750*/  ISETP.GE.OR P0, PT, R3, R4, P0 ;  /* 0x000000040300720c */ /* 0x000fe20000706670 */
[----:B------:R-:W-:Y:S01]  /*4760*/  IMAD.MOV R4, RZ, RZ, -R3 ;  /* 0x000000ffff047224 */ /* 0x000fe200078e0a03 */
[-C--:B------:R-:W-:Y:S03]  /*4770*/  SHF.R.U32.HI R6, RZ, R69.reuse, R6 ;  /* 0x00000045ff067219 */ /* 0x080fe60000011606 */
[----:B------:R-:W-:Y:S01]  /*4780*/  IMAD R77, R74, R4, R77 ;  /* 0x000000044a4d7224 */ /* 0x000fe200078e024d */
[----:B------:R-:W-:Y:S05]  /*4790*/  SEL R15, R5, R6, !P2 ;  /* 0x00000006050f7207 */ /* 0x000fea0005000000 */
[----:B------:R-:W-:Y:S02]  /*47a0*/  IMAD.MOV R6, RZ, RZ, -R15 ;  /* 0x000000ffff067224 */ /* 0x000fe400078e0a0f */
[C---:B------:R-:W-:Y:S04]  /*47b0*/  @!P0 IMAD.HI.U32 R2, R3.reuse, R68, RZ ;  /* 0x0000004403028227 */ /* 0x040fe800078e00ff */
[----:B------:R-:W-:Y:S01]  /*47c0*/  IMAD R6, R72, R6, R5 ;  /* 0x0000000648067224 */ /* 0x000fe200078e0205 */
[----:B------:R-:W-:Y:S04]  /*47d0*/  @!P0 SHF.R.U32.HI R2, RZ, R69, R2 ;  /* 0x00000045ff028219 */ /* 0x000fe80000011602 */
[----:B------:R-:W-:Y:S02]  /*47e0*/  @!P0 SEL R0, R3, R2, !P2 ;  /* 0x0000000203008207 */ /* 0x000fe40005000000 */
[----:B------:R-:W-:Y:S02]  /*47f0*/  IADD3 R2, PT, PT, -R5, RZ, RZ ;  /* 0x000000ff05027210 */ /* 0x000fe40007ffe1ff */
[----:B------:R-:W-:Y:S01]  /*4800*/  @!P0 IADD3 R8, PT, PT, R15, -R0, RZ ;  /* 0x800000000f088210 */ /* 0x000fe20007ffe0ff */
[----:B------:R-:W-:Y:S02]  /*4810*/  @!P0 IMAD R0, R7, R6, R0 ;  /* 0x0000000607008224 */ /* 0x000fe400078e0200 */
[----:B------:R-:W-:Y:S02]  /*4820*/  IMAD R75, R70, R2, R75 ;  /* 0x00000002464b7224 */ /* 0x000fe400078e024b */
[----:B------:R-:W-:Y:S02]  /*4830*/  @!P0 IMAD R5, R8, R72, R3 ;  /* 0x0000004808058224 */ /* 0x000fe400078e0203 */
[----:B------:R-:W-:Y:S04]  /*4840*/  @!P0 IMAD.MOV.U32 R3, RZ, RZ, R0 ;  /* 0x000000ffff038224 */ /* 0x000fe800078e0000 */
[----:B------:R-:W-:Y:S02]  /*4850*/  IMAD R77, R3, R74, R77 ;  /* 0x0000004a034d7224 */ /* 0x000fe400078e024d */
[----:B------:R-:W-:Y:S07]  /*4860*/  IMAD R75, R5, R70, R75 ;  /* 0x00000046054b7224 */ /* 0x000fee00078e024b */
.L_x_76:
[----:B------:R-:W-:Y:S01]  /*4870*/  @!P1 IMAD.HI.U32 R0, R77, R12, RZ ;  /* 0x0000000c4d009227 */ /* 0x000fe200078e00ff */
[----:B-1----:R-:W-:Y:S01]  /*4880*/  @!P1 ISETP.NE.AND P0, PT, R10, 0x1, PT ;  /* 0x000000010a00980c */ /* 0x002fe20003f05270 */
[----:B------:R-:W-:Y:S01]  /*4890*/  ULOP3.LUT UP0, URZ, UR42, 0x1b0, URZ, 0xc0, !UPT ;  /* 0x000001b02aff7892 */ /* 0x000fe2000f80c0ff */
[----:B------:R-:W-:Y:S01]  /*48a0*/  @!P1 ISETP.NE.AND P2, PT, R9, 0x1, PT ;  /* 0x000000010900980c */ /* 0x000fe20003f45270 */
[----:B------:R-:W-:Y:S01]  /*48b0*/  @!P1 IMAD.HI.U32 R3, R75, R11, RZ ;  /* 0x0000000b4b039227 */ /* 0x000fe200078e00ff */
[----:B------:R-:W-:Y:S02]  /*48c0*/  @!P1 SHF.R.U32.HI R0, RZ, R13, R0 ;  /* 0x0000000dff009219 */ /* 0x000fe40000011600 */
[----:B------:R-:W-:Y:S01]  /*48d0*/  @P4 SHF.R.U32.HI R171, RZ, 0x10, R17 ;  /* 0x00000010ffab4819 */ /* 0x000fe20000011611 */
[----:B------:R-:W-:Y:S01]  /*48e0*/  VIADD R181, R181, 0x1 ;  /* 0x00000001b5b57836 */ /* 0x000fe20000000000 */
[----:B------:R-:W-:Y:S02]  /*48f0*/  @!P1 SHF.R.U32.HI R2, RZ, R14, R3 ;  /* 0x0000000eff029219 */ /* 0x000fe40000011603 */
[----:B------:R-:W-:Y:S02]  /*4900*/  @!P1 SEL R3, R77, R0, !P2 ;  /* 0x000000004d039207 */ /* 0x000fe40005000000 */
[----:B------:R-:W-:Y:S05]  /*4910*/  @!P1 SEL R2, R75, R2, !P0 ;  /* 0x000000024b029207 */ /* 0x000fea0004000000 */
[----:B------:R-:W-:Y:S02]  /*4920*/  @!P1 IMAD.IADD R0, R2, 0x1, -R3 ;  /* 0x0000000102009824 */ /* 0x000fe400078e0a03 */
[----:B------:R-:W-:Y:S02]  /*4930*/  @!P1 IMAD.IADD R2, R3, 0x1, -R2 ;  /* 0x0000000103029824 */ /* 0x000fe400078e0a02 */
[----:B------:R-:W-:Y:S02]  /*4940*/  @!P1 IMAD R77, R0, R9, R77 ;  /* 0x00000009004d9224 */ /* 0x000fe400078e024d */
[----:B------:R-:W-:Y:S01]  /*4950*/  @!P1 IMAD R75, R2, R10, R75 ;  /* 0x0000000a024b9224 */ /* 0x000fe200078e024b */
[----:B------:R-:W-:Y:S06]  /*4960*/  BRA.U !UP0, `(.L_x_77) ;  /* 0x0000000108407547 */ /* 0x000fec000b800000 */
[----:B------:R-:W1:Y:S01]  /*4970*/  LDCU.64 UR8, c[0x4][0x80] ;  /* 0x01001000ff0877ac */ /* 0x000e620008000a00 */
[----:B------:R-:W-:Y:S01]  /*4980*/  MOV R3, 0x0 ;  /* 0x0000000000037802 */ /* 0x000fe20000000f00 */
[----:B------:R-:W-:Y:S02]  /*4990*/  HFMA2 R12, -RZ, RZ, 0, 5.9604644775390625e-08 ;  /* 0x00000001ff0c7431 */ /* 0x000fe400000001ff */
[----:B------:R-:W-:Y:S02]  /*49a0*/  IMAD.MOV.U32 R8, RZ, RZ, 0x70 ;  /* 0x00000070ff087424 */ /* 0x000fe400078e00ff */
[----:B------:R-:W-:Y:S01]  /*49b0*/  IMAD.MOV.U32 R13, RZ, RZ, RZ ;  /* 0x000000ffff0d7224 */ /* 0x000fe200078e00ff */
[----:B------:R-:W2:Y:S01]  /*49c0*/  LDCU.64 UR6, c[0x4][0x88] ;  /* 0x01001100ff0677ac */ /* 0x000ea20008000a00 */
[----:B------:R-:W3:Y:S01]  /*49d0*/  LDC.64 R2, c[0x4][R3] ;  /* 0x0100000003027b82 */ /* 0x000ee20000000a00 */
[----:B------:R-:W4:Y:S01]  /*49e0*/  LDCU.64 UR4, c[0x4][0x8] ;  /* 0x01000100ff0477ac */ /* 0x000f220008000a00 */
[----:B-1----:R-:W-:Y:S01]  /*49f0*/  MOV R5, UR9 ;  /* 0x0000000900057c02 */ /* 0x002fe20008000f00 */
[----:B------:R-:W-:Y:S01]  /*4a00*/  IMAD.U32 R4, RZ, RZ, UR8 ;  /* 0x00000008ff047e24 */ /* 0x000fe2000f8e00ff */
[----:B--2---:R-:W-:Y:S01]  /*4a10*/  MOV R7, UR7 ;  /* 0x0000000700077c02 */ /* 0x004fe20008000f00 */
[----:B------:R-:W-:Y:S01]  /*4a20*/  IMAD.U32 R6, RZ, RZ, UR6 ;  /* 0x00000006ff067e24 */ /* 0x000fe2000f8e00ff */
[----:B----4-:R-:W-:Y:S01]  /*4a30*/  MOV R11, UR5 ;  /* 0x00000005000b7c02 */ /* 0x010fe20008000f00 */
[----:B------:R-:W-:Y:S02]  /*4a40*/  IMAD.U32 R10, RZ, RZ, UR4 ;  /* 0x00000004ff0a7e24 */ /* 0x000fe4000f8e00ff */
[----:B------:R-:W-:Y:S07]  /*4a50*/  LEPC R20, `(.L_x_77) ;  /* 0x000000001014794e */ /* 0x000fee0000000000 */
[----:B---3-5:R-:W-:Y:S05]  /*4a60*/  CALL.ABS.NOINC R2 ;  /* 0x0000000002007343 */ /* 0x028fea0003c00000 */
.L_x_77:
[----:B------:R-:W-:Y:S01]  /*4a70*/  LOP3.LUT P0, RZ, R179, 0x1b0, RZ, 0xc0, !PT ;  /* 0x000001b0b3ff7812 */ /* 0x000fe2000780c0ff */
[----:B------:R-:W-:Y:S11]  /*4a80*/  BSSY.RECONVERGENT B6, `(.L_x_78) ;  /* 0x0000013000067945 */ /* 0x000ff60003800200 */
[----:B------:R-:W-:Y:S01]  /*4a90*/  @!UPT UIADD3 URZ, UPT, UPT, URZ, URZ, URZ ;  /* 0x000000fffffff290 */ /* 0x000fe2000fffe0ff */
[----:B------:R-:W-:Y:S05]  /*4aa0*/  @!P0 BRA `(.L_x_79) ;  /* 0x0000000000408947 */ /* 0x000fea0003800000 */
        /* <DEDUP_REMOVED lines=16> */
.L_x_79:
[----:B------:R-:W-:Y:S05]  /*4bb0*/  BSYNC.RECONVERGENT B6 ;  /* 0x0000000000067941 */ /* 0x000fea0003800200 */
.L_x_78:
[----:B------:R-:W-:Y:S01]  /*4bc0*/  ISETP.NE.U32.AND P3, PT, R150, RZ, PT ;  /* 0x000000ff9600720c */ /* 0x000fe20003f65070 */
[----:B------:R-:W-:Y:S01]  /*4bd0*/  UISETP.NE.AND UP1, UPT, UR44, URZ, UPT ;  /* 0x000000ff2c00728c */ /* 0x000fe2000bf25270 */
[----:B------:R-:W-:Y:S02]  /*4be0*/  ISETP.NE.U32.AND P4, PT, R146, RZ, PT ;  /* 0x000000ff9200720c */ /* 0x000fe40003f85070 */
[----:B------:R-:W-:Y:S02]  /*4bf0*/  ISETP.NE.AND.EX P3, PT, R151, RZ, PT, P3 ;  /* 0x000000ff9700720c */ /* 0x000fe40003f65330 */
[----:B------:R-:W-:Y:S02]  /*4c00*/  PLOP3.LUT P1, PT, PT, PT, PT, 0x8, 0x80 ;  /* 0x000000000080781c */ /* 0x000fe40003f2e170 */
[----:B------:R-:W-:Y:S02]  /*4c10*/  PLOP3.LUT P0, PT, PT, PT, UP1, 0x80, 0x8 ;  /* 0x000000000008781c */ /* 0x000fe40003f0f018 */
[----:B------:R-:W-:Y:S02]  /*4c20*/  ISETP.NE.AND.EX P4, PT, R147, RZ, PT, P4 ;  /* 0x000000ff9300720c */ /* 0x000fe40003f85340 */
[----:B------:R-:W1:Y:S09]  /*4c30*/  @UP1 LDCU.64 UR4, c[0x0][0x888] ;  /* 0x00011100ff0417ac */ /* 0x000e720008000a00 */
[----:B------:R-:W-:Y:S01]  /*4c40*/  @P0 PLOP3.LUT P1, PT, P3, PT, PT, 0x80, 0x8 ;  /* 0x000000000008081c */ /* 0x000fe20001f2f070 */
[----:B-1----:R-:W-:Y:S04]  /*4c50*/  @UP1 UISETP.NE.U32.AND UP0, UPT, UR4, URZ, UPT ;  /* 0x000000ff0400128c */ /* 0x002fe8000bf05070 */
[----:B------:R-:W-:Y:S04]  /*4c60*/  @UP1 UISETP.NE.AND.EX UP0, UPT, UR5, URZ, UPT, UP0 ;  /* 0x000000ff0500128c */ /* 0x000fe8000bf05300 */
[----:B------:R-:W-:Y:S01]  /*4c70*/  @UP1 USEL UR4, URZ, 0xffffffff, UP0 ;  /* 0xffffffffff041887 */ /* 0x000fe20008000000 */
[----:B------:R-:W-:Y:S11]  /*4c80*/  @!P3 BRA `(.L_x_80) ;  /* 0x00000000002cb947 */ /* 0x000ff60003800000 */
[----:B------:R-:W-:Y:S01]  /*4c90*/  ISETP.NE.U32.AND P2, PT, R148, RZ, PT ;  /* 0x000000ff9400720c */ /* 0x000fe20003f45070 */
[----:B------:R-:W-:Y:S03]  /*4ca0*/  IMAD.MOV.U32 R164, RZ, RZ, 0x1 ;  /* 0x00000001ffa47424 */ /* 0x000fe600078e00ff */
[----:B------:R-:W-:Y:S11]  /*4cb0*/  ISETP.NE.AND.EX P2, PT, R149, RZ, PT, P2 ;  /* 0x000000ff9500720c */ /* 0x000ff60003f45320 */
[----:B------:R-:W-:Y:S02]  /*4cc0*/  @!UPT UIADD3 URZ, UPT, UPT, URZ, URZ, URZ ;  /* 0x000000fffffff290 */ /* 0x000fe4000fffe0ff */
[----:B------:R-:W1:Y:S01]  /*4cd0*/  @P2 LDC.64 R2, c[0x0][0x888] ;  /* 0x00022200ff022b82 */ /* 0x000e620000000a00 */
[----:B------:R-:W-:Y:S04]  /*4ce0*/  @P2 IMAD R0, R150, UR36, RZ ;  /* 0x0000002496002c24 */ /* 0x000fe8000f8e02ff */
[----:B-1----:R-:W-:Y:S04]  /*4cf0*/  @P2 IMAD.WIDE R2, R0, 0x4, R2 ;  /* 0x0000000400022825 */ /* 0x002fe800078e0202 */
[----:B------:R-:W-:Y:S01]  /*4d00*/  HFMA2 R0, -RZ, RZ, 0, 5.9604644775390625e-08 ;  /* 0x00000001ff007431 */ /* 0x000fe200000001ff */
[----:B-----5:R1:W5:Y:S04]  /*4d10*/  @P2 LDG.E R81, desc[UR40][R2.64] ;  /* 0x0000002802512981 */ /* 0x020368000c1e1900 */
[----:B------:R-:W-:Y:S01]  /*4d20*/  @!P2 PRMT R164, R0, 0x7610, R164 ;  /* 0x0000761000a4a816 */ /* 0x000fe200000000a4 */
[----:B-1----:R-:W2:Y:S06]  /*4d30*/  @!P2 LDC R81, c[0x0][0x880] ;  /* 0x00022000ff51ab82 */ /* 0x002eac0000000800 */
.L_x_80:
[----:B------:R-:W-:Y:S05]  /*4d40*/  @!P4 BRA `(.L_x_81) ;  /* 0x000000000020c947 */ /* 0x000fea0003800000 */
[----:B------:R-:W-:Y:S04]  /*4d50*/  ISETP.NE.U32.AND P2, PT, R144, RZ, PT ;  /* 0x000000ff9000720c */ /* 0x000fe80003f45070 */
[----:B------:R-:W-:Y:S11]  /*4d60*/  ISETP.NE.AND.EX P2, PT, R145, RZ, PT, P2 ;  /* 0x000000ff9100720c */ /* 0x000ff60003f45320 */
[----:B------:R-:W-:Y:S02]  /*4d70*/  @!UPT UIADD3 URZ, UPT, UPT, URZ, URZ, URZ ;  /* 0x000000fffffff290 */ /* 0x000fe4000fffe0ff */
[----:B------:R-:W1:Y:S01]  /*4d80*/  @P2 LDC.64 R2, c[0x0][0x8a8] ;  /* 0x00022a00ff022b82 */ /* 0x000e620000000a00 */
[----:B------:R-:W-:Y:S04]  /*4d90*/  @P2 IMAD R0, R146, UR36, RZ ;  /* 0x0000002492002c24 */ /* 0x000fe8000f8e02ff */
[----:B-1----:R-:W-:Y:S05]  /*4da0*/  @P2 IMAD.WIDE R2, R0, 0x4, R2 ;  /* 0x0000000400022825 */ /* 0x002fea00078e0202 */
[----:B-----5:R1:W5:Y:S02]  /*4db0*/  @P2 LDG.E R78, desc[UR40][R2.64] ;  /* 0x00000028024e2981 */ /* 0x020364000c1e1900 */
[----:B-1----:R-:W3:Y:S02]  /*4dc0*/  @!P2 LDC R78, c[0x0][0x8a0] ;  /* 0x00022800ff4eab82 */ /* 0x002ee40000000800 */
.L_x_81:
[----:B--2--5:R-:W-:Y:S01]  /*4dd0*/  @P0 FSETP.NEU.AND P4, PT, R81, RZ, PT ;  /* 0x000000ff5100020b */ /* 0x024fe20003f8d000 */
[----:B------:R-:W-:Y:S01]  /*4de0*/  IMAD.U32 R0, RZ, RZ, UR4 ;  /* 0x00000004ff007e24 */ /* 0x000fe2000f8e00ff */
[----:B------:R-:W-:Y:S01]  /*4df0*/  @P0 LOP3.LUT P2, RZ, R164, 0xff, RZ, 0xc0, !PT ;  /* 0x000000ffa4ff0812 */ /* 0x000fe2000784c0ff */
[----:B------:R-:W-:Y:S01]  /*4e00*/  BSSY B1, `(.L_x_82) ;  /* 0x000003d000017945 */ /* 0x000fe20003800000 */
[----:B------:R-:W-:Y:S01]  /*4e10*/  @P0 SEL R3, RZ, 0xffffffff, P4 ;  /* 0xffffffffff030807 */ /* 0x000fe20002000000 */
[C---:B------:R-:W-:Y:S01]  /*4e20*/  IMAD R64, R76.reuse, 0x40, R79 ;  /* 0x000000404c407824 */ /* 0x040fe200078e024f */
[----:B------:R-:W-:Y:S02]  /*4e30*/  LEA R156, R76, UR43, 0x3 ;  /* 0x0000002b4c9c7c11 */ /* 0x000fe4000f8e18ff */
[----:B------:R-:W-:Y:S02]  /*4e40*/  CS2R R86, SRZ ;  /* 0x0000000000567805 */ /* 0x000fe4000001ff00 */
[----:B------:R-:W-:Y:S02]  /*4e50*/  @P1 SEL R3, R0, R3, !P2 ;  /* 0x0000000300031207 */ /* 0x000fe40005000000 */
[----:B------:R-:W-:Y:S02]  /*4e60*/  CS2R R84, SRZ ;  /* 0x0000000000547805 */ /* 0x000fe4000001ff00 */
[----:B------:R-:W-:Y:S02]  /*4e70*/  SHF.L.U32 R5, R175, 0x1f, RZ ;  /* 0x0000001faf057819 */ /* 0x000fe400000006ff */
[----:B------:R-:W-:Y:S02]  /*4e80*/  CS2R R90, SRZ ;  /* 0x00000000005a7805 */ /* 0x000fe4000001ff00 */
[----:B------:R-:W-:Y:S02]  /*4e90*/  @P0 LOP3.LUT R3, R3, 0x1, RZ, 0xc0, !PT ;  /* 0x0000000103030812 */ /* 0x000fe400078ec0ff */
[----:B------:R-:W-:Y:S02]  /*4ea0*/  CS2R R88, SRZ ;  /* 0x0000000000587805 */ /* 0x000fe4000001ff00 */
[----:B------:R-:W-:Y:S02]  /*4eb0*/  PLOP3.LUT P5, PT, PT, PT, PT, 0x8, 0x80 ;  /* 0x000000000080781c */ /* 0x000fe40003fae170 */
[----:B------:R-:W-:Y:S02]  /*4ec0*/  CS2R R98, SRZ ;  /* 0x0000000000627805 */ /* 0x000fe4000001ff00 */
[----:B------:R-:W-:Y:S02]  /*4ed0*/  ISETP.NE.U32.OR P1, PT, R3, 0x1, !P0 ;  /* 0x000000010300780c */ /* 0x000fe40004725470 */
[----:B------:R-:W-:Y:S02]  /*4ee0*/  CS2R R96, SRZ ;  /* 0x0000000000607805 */ /* 0x000fe4000001ff00 */
[----:B------:R-:W-:Y:S02]  /*4ef0*/  CS2R R94, SRZ ;  /* 0x00000000005e7805 */ /* 0x000fe4000001ff00 */
[----:B------:R-:W-:Y:S07]  /*4f00*/  CS2R R92, SRZ ;  /* 0x00000000005c7805 */ /* 0x000fee000001ff00 */
[----:B------:R-:W-:Y:S04]  /*4f10*/  @P1 SHF.L.U32 R2, R173, 0x1f, RZ ;  /* 0x0000001fad021819 */ /* 0x000fe800000006ff */
[----:B------:R-:W1:Y:S01]  /*4f20*/  @P1 SYNCS.PHASECHK.TRANS64.TRYWAIT P0, [UR43+0x20], R2 ;  /* 0x00002002ff0015a7 */ /* 0x000e62000800112b */
[----:B------:R2:W4:Y:S01]  /*4f30*/  SYNCS.PHASECHK.TRANS64.TRYWAIT P4, [R156+URZ+0x60], R5 ;  /* 0x000060059c0075a7 */ /* 0x00052200080811ff */
[----:B-1----:R-:W-:Y:S01]  /*4f40*/  @P1 PLOP3.LUT P5, PT, P0, PT, PT, 0x8, 0x80 ;  /* 0x000000000080181c */ /* 0x002fe200007ae170 */
[----:B------:R-:W-:Y:S01]  /*4f50*/  @!UPT UIADD3 URZ, UPT, UPT, URZ, URZ, URZ ;  /* 0x000000fffffff290 */ /* 0x000fe2000fffe0ff */
[----:B--2-4-:R-:W-:Y:S11]  /*4f60*/  @!P1 BRA `(.L_x_83) ;  /* 0x0000000000989947 */ /* 0x014ff60003800000 */
[----:B------:R-:W-:Y:S01]  /*4f70*/  ISETP.NE.U32.AND P0, PT, RZ, UR38, PT ;  /* 0x00000026ff007c0c */ /* 0x000fe2000bf05070 */
[----:B------:R-:W-:Y:S01]  /*4f80*/  BSSY B0, `(.L_x_84) ;  /* 0x0000016000007945 */ /* 0x000fe20003800000 */
[----:B------:R-:W-:Y:S02]  /*4f90*/  FSETP.NEU.AND P2, PT, R81, RZ, PT ;  /* 0x000000ff5100720b */ /* 0x000fe40003f4d000 */
[----:B------:R-:W-:Y:S02]  /*4fa0*/  CS2R R94, SRZ ;  /* 0x00000000005e7805 */ /* 0x000fe4000001ff00 */
[----:B------:R-:W-:Y:S02]  /*4fb0*/  ISETP.NE.AND.EX P0, PT, RZ, UR39, PT, P0 ;  /* 0x00000027ff007c0c */ /* 0x000fe4000bf05300 */
[----:B------:R-:W-:Y:S02]  /*4fc0*/  CS2R R92, SRZ ;  /* 0x00000000005c7805 */ /* 0x000fe4000001ff00 */
[----:B------:R-:W-:Y:S02]  /*4fd0*/  LOP3.LUT P1, RZ, R164, 0xff, RZ, 0xc0, !PT ;  /* 0x000000ffa4ff7812 */ /* 0x000fe4000782c0ff */
[----:B------:R-:W-:Y:S02]  /*4fe0*/  CS2R R98, SRZ ;  /* 0x0000000000627805 */ /* 0x000fe4000001ff00 */
[----:B------:R-:W-:Y:S02]  /*4ff0*/  SEL R0, RZ, 0xffffffff, P2 ;  /* 0xffffffffff007807 */ /* 0x000fe40001000000 */
[----:B------:R-:W-:Y:S02]  /*5000*/  CS2R R96, SRZ ;  /* 0x0000000000607805 */ /* 0x000fe4000001ff00 */
[----:B------:R-:W-:Y:S02]  /*5010*/  SEL R3, RZ, 0xffffffff, P0 ;  /* 0xffffffffff037807 */ /* 0x000fe40000000000 */
[----:B------:R-:W-:Y:S02]  /*5020*/  CS2R R90, SRZ ;  /* 0x00000000005a7805 */ /* 0x000fe4000001ff00 */
[----:B------:R-:W-:Y:S02]  /*5030*/  CS2R R88, SRZ ;  /* 0x0000000000587805 */ /* 0x000fe4000001ff00 */
[----:B------:R-:W-:Y:S02]  /*5040*/  CS2R R86, SRZ ;  /* 0x0000000000567805 */ /* 0x000fe4000001ff00 */
[----:B------:R-:W-:Y:S02]  /*5050*/  @P3 SEL R0, R3, R0, !P1 ;  /* 0x0000000003003207 */ /* 0x000fe40004800000 */
[----:B------:R-:W-:Y:S02]  /*5060*/  CS2R R84, SRZ ;  /* 0x0000000000547805 */ /* 0x000fe4000001ff00 */
[----:B------:R-:W-:Y:S04]  /*5070*/  LOP3.LUT R0, R0, 0x1, RZ, 0xc0, !PT ;  /* 0x0000000100007812 */ /* 0x000fe800078ec0ff */
[----:B------:R-:W-:Y:S01]  /*5080*/  ISETP.NE.U32.AND P0, PT, R0, 0x1, PT ;  /* 0x000000010000780c */ /* 0x000fe20003f05070 */
[----:B------:R-:W-:Y:S01]  /*5090*/  @!UPT UIADD3 URZ, UPT, UPT, URZ, URZ, URZ ;  /* 0x000000fffffff290 */ /* 0x000fe2000fffe0ff */
[----:B------:R-:W-:Y:S11]  /*50a0*/  @!P5 BRA `(.L_x_85) ;  /* 0x00000000000cd947 */ /* 0x000ff60003800000 */
[----:B------:R-:W-:Y:S04]  /*50b0*/  SHF.L.U32 R3, R173, 0x1f, RZ ;  /* 0x0000001fad037819 */ /* 0x000fe800000006ff */
[----:B------:R-:W1:Y:S02]  /*50c0*/  SYNCS.PHASECHK.TRANS64.TRYWAIT P1, [UR43+0x20], R3 ;  /* 0x00002003ff0075a7 */ /* 0x000e64000802112b */
[----:B-1----:R-:W-:Y:S05]  /*50d0*/  @!P1 BRA `(.L_x_86) ;  /* 0x0000001c00309947 */ /* 0x002fea0003800000 */
.L_x_85:
[----:B------:R-:W-:Y:S05]  /*50e0*/  BSYNC B0 ;  /* 0x0000000000007941 */ /* 0x000fea0003800000 */
.L_x_84:
[----:B------:R2:W4:Y:S01]  /*50f0*/  @P0 LDS.128 R92, [R168+UR43+0x200] ;  /* 0x0002002ba85c0984 */ /* 0x0005220008000c00 */
[----:B------:R-:W-:Y:S01]  /*5100*/  UIADD3 UR4, UPT, UPT, UR43, 0x28, URZ ;  /* 0x000000282b047890 */ /* 0x000fe2000fffe0ff */
[----:B------:R-:W-:Y:S02]  /*5110*/  LOP3.LUT R173, R173, 0x1, RZ, 0x3c, !PT ;  /* 0x00000001adad7812 */ /* 0x000fe400078e3cff */
[----:B------:R2:W1:Y:S01]  /*5120*/  @P0 LDS.128 R96, [R178+0x10] ;  /* 0x00001000b2600984 */ /* 0x0004620000000c00 */
[----:B------:R-:W-:Y:S03]  /*5130*/  UPRMT UR4, UR37, 0x654, UR4 ;  /* 0x0000065425047896 */ /* 0x000fe60008000004 */
[----:B------:R2:W1:Y:S04]  /*5140*/  @P0 LDS.128 R88, [R177+0x20] ;  /* 0x00002000b1580984 */ /* 0x0004680000000c00 */
[----:B------:R2:W1:Y:S01]  /*5150*/  @P0 LDS.128 R84, [R176+0x30] ;  /* 0x00003000b0540984 */ /* 0x0004620000000c00 */
[----:B------:R-:W-:Y:S01]  /*5160*/  @!PT LDS RZ, [RZ] ;  /* 0x00000000fffff984 */ /* 0x000fe20000000800 */
[----:B------:R-:W-:Y:S01]  /*5170*/  @!PT LDS RZ, [RZ] ;  /* 0x00000000fffff984 */ /* 0x000fe20000000800 */
[----:B------:R-:W-:Y:S01]  /*5180*/  @!PT LDS RZ, [RZ] ;  /* 0x00000000fffff984 */ /* 0x000fe20000000800 */
[----:B------:R-:W-:Y:S01]  /*5190*/  @!PT LDS RZ, [RZ] ;  /* 0x00000000fffff984 */ /* 0x000fe20000000800 */
[----:B------:R5:W-:Y:S06]  /*51a0*/  MEMBAR.ALL.CTA ;  /* 0x0000000000007992 */ /* 0x000bec0000008000 */
[----:B-----5:R-:W5:Y:S02]  /*51b0*/  FENCE.VIEW.ASYNC.S ;  /* 0x00000000000073c6 */ /* 0x020f640000000000 */
[----:B-----5:R-:W-:Y:S01]  /*51c0*/  SYNCS.ARRIVE.TRANS64.RED.A1T0 RZ, [UR4], RZ ;  /* 0x000000ffffff79a7 */ /* 0x020fe20008100404 */
.L_x_83:
[----:B------:R-:W-:Y:S05]  /*51d0*/  BSYNC B1 ;  /* 0x0000000000017941 */ /* 0x000fea0003800000 */
.L_x_82:
[----:B-1----:R-:W-:Y:S04]  /*51e0*/  SHF.R.U32.HI R0, RZ, 0x15, R64 ;  /* 0x00000015ff007819 */ /* 0x002fe80000011640 */
[----:B------:R-:W-:Y:S01]  /*51f0*/  LOP3.LUT P0, RZ, R0, 0x3, R169, 0x48, !PT ;  /* 0x0000000300ff7812 */ /* 0x000fe200078048a9 */
[----:B------:R-:W-:Y:S01]  /*5200*/  @!UPT UIADD3 URZ, UPT, UPT, URZ, URZ, URZ ;  /* 0x000000fffffff290 */ /* 0x000fe2000fffe0ff */
[----:B------:R-:W-:Y:S11]  /*5210*/  @P4 BRA `(.L_x_87) ;  /* 0x0000000000084947 */ /* 0x000ff60003800000 */
[----:B------:R-:W1:Y:S02]  /*5220*/  SYNCS.PHASECHK.TRANS64.TRYWAIT P1, [R156+URZ+0x60], R5 ;  /* 0x000060059c0075a7 */ /* 0x000e6400080211ff */
[----:B-1----:R-:W-:Y:S05]  /*5230*/  @!P1 BRA `(.L_x_88) ;  /* 0x0000001800f09947 */ /* 0x002fea0003800000 */
.L_x_87:
[----:B------:R-:W-:Y:S05]  /*5240*/  @!P0 BRA `(.L_x_89) ;  /* 0x0000000000408947 */ /* 0x000fea0003800000 */
[----:B------:R-:W1:Y:S01]  /*5250*/  LDCU.64 UR8, c[0x4][0x70] ;  /* 0x01000e00ff0877ac */ /* 0x000e620008000a00 */
[----:B------:R-:W-:Y:S01]  /*5260*/  MOV R3, 0x0 ;  /* 0x0000000000037802 */ /* 0x000fe20000000f00 */
[----:B------:R-:W-:Y:S02]  /*5270*/  HFMA2 R12, -RZ, RZ, 0, 5.9604644775390625e-08 ;  /* 0x00000001ff0c7431 */ /* 0x000fe400000001ff */
[----:B------:R-:W-:Y:S02]  /*5280*/  IMAD.MOV.U32 R8, RZ, RZ, 0x192 ;  /* 0x00000192ff087424 */ /* 0x000fe400078e00ff */
[----:B------:R-:W-:Y:S01]  /*5290*/  IMAD.MOV.U32 R13, RZ, RZ, RZ ;  /* 0x000000ffff0d7224 */ /* 0x000fe200078e00ff */
[----:B------:R-:W5:Y:S01]  /*52a0*/  LDCU.64 UR6, c[0x4][0x78] ;  /* 0x01000f00ff0677ac */ /* 0x000f620008000a00 */
[----:B------:R-:W2:Y:S01]  /*52b0*/  LDC.64 R2, c[0x4][R3] ;  /* 0x0100000003027b82 */ /* 0x000ea20000000a00 */
[----:B------:R-:W3:Y:S01]  /*52c0*/  LDCU.64 UR4, c[0x4][0x10] ;  /* 0x01000200ff0477ac */ /* 0x000ee20008000a00 */
[----:B-1----:R-:W-:Y:S01]  /*52d0*/  MOV R5, UR9 ;  /* 0x0000000900057c02 */ /* 0x002fe20008000f00 */
[----:B------:R-:W-:Y:S01]  /*52e0*/  IMAD.U32 R4, RZ, RZ, UR8 ;  /* 0x00000008ff047e24 */ /* 0x000fe2000f8e00ff */
[----:B-----5:R-:W-:Y:S01]  /*52f0*/  MOV R7, UR7 ;  /* 0x0000000700077c02 */ /* 0x020fe20008000f00 */
[----:B------:R-:W-:Y:S01]  /*5300*/  IMAD.U32 R6, RZ, RZ, UR6 ;  /* 0x00000006ff067e24 */ /* 0x000fe2000f8e00ff */
[----:B---3--:R-:W-:Y:S01]  /*5310*/  MOV R11, UR5 ;  /* 0x00000005000b7c02 */ /* 0x008fe20008000f00 */
[----:B------:R-:W-:Y:S02]  /*5320*/  IMAD.U32 R10, RZ, RZ, UR4 ;  /* 0x00000004ff0a7e24 */ /* 0x000fe4000f8e00ff */
[----:B------:R-:W-:Y:S07]  /*5330*/  LEPC R20, `(.L_x_89) ;  /* 0x000000001014794e */ /* 0x000fee0000000000 */
[----:B--2-4-:R-:W-:Y:S05]  /*5340*/  CALL.ABS.NOINC R2 ;  /* 0x0000000002007343 */ /* 0x014fea0003c00000 */
.L_x_89:
[----:B------:R-:W-:Y:S01]  /*5350*/  LOP3.LUT P0, RZ, R166, 0x60, RZ, 0xc0, !PT ;  /* 0x00000060a6ff7812 */ /* 0x000fe2000780c0ff */
[----:B------:R-:W-:Y:S05]  /*5360*/  WARPSYNC.ALL ;  /* 0x0000000000007948 */ /* 0x000fea0003800000 */
[----:B------:R-:W-:Y:S01]  /*5370*/  R2UR UR4, R64 ;  /* 0x00000000400472ca */ /* 0x000fe200000e0000 */
[----:B------:R-:W-:Y:S01]  /*5380*/  BSSY.RECONVERGENT B0, `(.L_x_90) ;  /* 0x0000121000007945 */ /* 0x000fe20003800200 */
[-C--:B----4-:R-:W-:Y:S02]  /*5390*/  F2FP.F16.E5M2.UNPACK_B R82, R92.reuse ;  /* 0x0000005cff52723e */ /* 0x090fe400020004ff */
[----:B------:R-:W-:Y:S02]  /*53a0*/  F2FP.F16.E5M2.UNPACK_B R109, R92.H1 ;  /* 0x0000005cff6d723e */ /* 0x000fe400030004ff */
[-C--:B------:R-:W-:Y:S01]  /*53b0*/  F2FP.F16.E5M2.UNPACK_B R107, R93.reuse ;  /* 0x0000005dff6b723e */ /* 0x080fe200020004ff */
[--C-:B------:R-:W-:Y:S01]  /*53c0*/  HADD2.F32 R80, -RZ, R82.reuse.H0_H0 ;  /* 0x20000052ff507230 */ /* 0x100fe20000004100 */
[----:B------:R-:W-:Y:S01]  /*53d0*/  F2FP.F16.E5M2.UNPACK_B R105, R93.H1 ;  /* 0x0000005dff69723e */ /* 0x000fe200030004ff */
[----:B------:R-:W-:Y:S01]  /*53e0*/  HADD2.F32 R82, -RZ, R82.H1_H1 ;  /* 0x30000052ff527230 */ /* 0x000fe20000004100 */
[-C--:B------:R-:W-:Y:S01]  /*53f0*/  F2FP.F16.E5M2.UNPACK_B R130, R84.reuse ;  /* 0x00000054ff82723e */ /* 0x080fe200020004ff */
[--C-:B------:R-:W-:Y:S01]  /*5400*/  HADD2.F32 R83, -RZ, R109.reuse.H0_H0 ;  /* 0x2000006dff537230 */ /* 0x100fe20000004100 */
[----:B------:R-:W-:Y:S01]  /*5410*/  F2FP.F16.E5M2.UNPACK_B R132, R84.H1 ;  /* 0x00000054ff84723e */ /* 0x000fe200030004ff */
[----:B------:R-:W3:Y:S01]  /*5420*/  LDTM.x64 R4, tmem[UR4] ;  /* 0x00000004000479ee */ /* 0x000ee20008340000 */
[----:B------:R-:W-:Y:S01]  /*5430*/  NOP ;  /* 0x0000000000007918 */ /* 0x000fe20000000000 */
[----:B------:R-:W-:Y:S01]  /*5440*/  R2UR UR5, R156 ;  /* 0x000000009c0572ca */ /* 0x000fe200000e0000 */
[--C-:B------:R-:W-:Y:S01]  /*5450*/  HADD2.F32 R129, -RZ, R130.reuse.H0_H0 ;  /* 0x20000082ff817230 */ /* 0x100fe20000004100 */
[----:B------:R-:W-:Y:S01]  /*5460*/  F2FP.F16.E5M2.UNPACK_B R93, R94 ;  /* 0x0000005eff5d723e */ /* 0x000fe200020004ff */
[----:B------:R-:W-:Y:S01]  /*5470*/  HADD2.F32 R130, -RZ, R130.H1_H1 ;  /* 0x30000082ff827230 */ /* 0x000fe20000004100 */
[-C--:B------:R-:W-:Y:S01]  /*5480*/  F2FP.F16.E5M2.UNPACK_B R134, R85.reuse ;  /* 0x00000055ff86723e */ /* 0x080fe200020004ff */
[----:B------:R-:W-:Y:S01]  /*5490*/  HADD2.F32 R84, -RZ, R109.H1_H1 ;  /* 0x3000006dff547230 */ /* 0x000fe20000004100 */
[----:B------:R-:W-:Y:S01]  /*54a0*/  F2FP.F16.E5M2.UNPACK_B R136, R85.H1 ;  /* 0x00000055ff88723e */ /* 0x000fe200030004ff */
[--C-:B------:R-:W-:Y:S01]  /*54b0*/  HADD2.F32 R85, -RZ, R107.reuse.H0_H0 ;  /* 0x2000006bff557230 */ /* 0x100fe20000004100 */
[-C--:B------:R-:W-:Y:S01]  /*54c0*/  F2FP.F16.E5M2.UNPACK_B R138, R86.reuse ;  /* 0x00000056ff8a723e */ /* 0x080fe200020004ff */
[--C-:B------:R-:W-:Y:S01]  /*54d0*/  HADD2.F32 R133, -RZ, R134.reuse.H0_H0 ;  /* 0x20000086ff857230 */ /* 0x100fe20000004100 */
[----:B------:R-:W-:Y:S01]  /*54e0*/  F2FP.F16.E5M2.UNPACK_B R140, R86.H1 ;  /* 0x00000056ff8c723e */ /* 0x000fe200030004ff */
[----:B------:R-:W-:Y:S01]  /*54f0*/  HADD2.F32 R86, -RZ, R107.H1_H1 ;  /* 0x3000006bff567230 */ /* 0x000fe20000004100 */
[----:B------:R-:W-:Y:S01]  /*5500*/  F2FP.F16.E5M2.UNPACK_B R142, R87 ;  /* 0x00000057ff8e723e */ /* 0x000fe200020004ff */
[----:B------:R-:W-:Y:S01]  /*5510*/  UIADD3 UR5, UPT, UPT, UR5, 0x80, URZ ;  /* 0x0000008005057890 */ /* 0x000fe2000fffe0ff */
[----:B------:R-:W-:Y:S01]  /*5520*/  HADD2.F32 R134, -RZ, R134.H1_H1 ;  /* 0x30000086ff867230 */ /* 0x000fe20000004100 */
[----:B------:R-:W-:Y:S01]  /*5530*/  F2FP.F16.E5M2.UNPACK_B R114, R88 ;  /* 0x00000058ff72723e */ /* 0x000fe200020004ff */
[--C-:B------:R-:W-:Y:S01]  /*5540*/  HADD2.F32 R137, -RZ, R138.reuse.H0_H0 ;  /* 0x2000008aff897230 */ /* 0x100fe20000004100 */
[----:B------:R-:W-:Y:S01]  /*5550*/  UPRMT UR5, UR37, 0x654, UR5 ;  /* 0x0000065425057896 */ /* 0x000fe20008000005 */
[----:B------:R-:W-:Y:S01]  /*5560*/  HADD2.F32 R138, -RZ, R138.H1_H1 ;  /* 0x3000008aff8a7230 */ /* 0x000fe20000004100 */
[-C--:B------:R-:W-:Y:S01]  /*5570*/  F2FP.F16.E5M2.UNPACK_B R118, R89.reuse ;  /* 0x00000059ff76723e */ /* 0x080fe200020004ff */
[--C-:B------:R-:W-:Y:S01]  /*5580*/  HADD2.F32 R113, -RZ, R114.reuse.H0_H0 ;  /* 0x20000072ff717230 */ /* 0x100fe20000004100 */
[----:B------:R-:W-:Y:S01]  /*5590*/  F2FP.F16.E5M2.UNPACK_B R120, R89.H1 ;  /* 0x00000059ff78723e */ /* 0x000fe200030004ff */
[C---:B---3--:R-:W-:Y:S01]  /*55a0*/  FMUL R4, R78.reuse, R4 ;  /* 0x000000044e047220 */ /* 0x048fe20000400000 */
[C---:B------:R-:W-:Y:S01]  /*55b0*/  FMUL R5, R78.reuse, R5 ;  /* 0x000000054e057220 */ /* 0x040fe20000400000 */
[C---:B------:R-:W-:Y:S01]  /*55c0*/  FMUL R8, R78.reuse, R8 ;  /* 0x000000084e087220 */ /* 0x040fe20000400000 */
[C---:B------:R-:W-:Y:S01]  /*55d0*/  FMUL R9, R78.reuse, R9 ;  /* 0x000000094e097220 */ /* 0x040fe20000400000 */
[----:B------:R-:W-:Y:S01]  /*55e0*/  SYNCS.ARRIVE.TRANS64.RED.A1T0 RZ, [UR5], RZ ;  /* 0x000000ffffff79a7 */ /* 0x000fe20008100405 */
[C---:B------:R-:W-:Y:S01]  /*55f0*/  FFMA R4, R81.reuse, R80, R4 ;  /* 0x0000005051047223 */ /* 0x040fe20000000004 */
[C---:B------:R-:W-:Y:S01]  /*5600*/  FFMA R5, R81.reuse, R82, R5 ;  /* 0x0000005251057223 */ /* 0x040fe20000000005 */
[----:B------:R-:W-:Y:S02]  /*5610*/  HADD2.F32 R89, -RZ, R93.H0_H0 ;  /* 0x2000005dff597230 */ /* 0x000fe40000004100 */
[C---:B------:R-:W-:Y:S01]  /*5620*/  FMUL R12, R78.reuse, R12 ;  /* 0x0000000c4e0c7220 */ /* 0x040fe20000400000 */
        /* <DEDUP_REMOVED lines=11> */
[----:B------:R-:W-:Y:S02]  /*56e0*/  HADD2.F32 R114, -RZ, R114.H1_H1 ;  /* 0x30000072ff727230 */ /* 0x000fe40000004100 */
[C---:B------:R-:W-:Y:S01]  /*56f0*/  FMUL R32, R78.reuse, R36 ;  /* 0x000000244e207220 */ /* 0x040fe20000400000 */
[C---:B------:R-:W-:Y:S01]  /*5700*/  FMUL R33, R78.reuse, R37 ;  /* 0x000000254e217220 */ /* 0x040fe20000400000 */
[--C-:B------:R-:W-:Y:S02]  /*5710*/  HADD2.F32 R117, -RZ, R118.reuse.H0_H0 ;  /* 0x20000076ff757230 */ /* 0x100fe40000004100 */
[C---:B------:R-:W-:Y:S01]  /*5720*/  FMUL R36, R78.reuse, R40 ;  /* 0x000000284e247220 */ /* 0x040fe20000400000 */
[----:B------:R-:W-:Y:S02]  /*5730*/  HADD2.F32 R118, -RZ, R118.H1_H1 ;  /* 0x30000076ff767230 */ /* 0x000fe40000004100 */
        /* <DEDUP_REMOVED lines=8> */
[----:B------:R-:W-:Y:S01]  /*57c0*/  F2FP.F16.E5M2.UNPACK_B R92, R94.H1 ;  /* 0x0000005eff5c723e */ /* 0x000fe200030004ff */
[C---:B------:R-:W-:Y:S01]  /*57d0*/  FMUL R53, R78.reuse, R57 ;  /* 0x000000394e357220 */ /* 0x040fe20000400000 */
[C---:B------:R-:W-:Y:S01]  /*57e0*/  FMUL R56, R78.reuse, R60 ;  /* 0x0000003c4e387220 */ /* 0x040fe20000400000 */
[----:B------:R-:W-:Y:S01]  /*57f0*/  F2FP.F16.E5M2.UNPACK_B R141, R87.H1 ;  /* 0x00000057ff8d723e */ /* 0x000fe200030004ff */
[C---:B------:R-:W-:Y:S01]  /*5800*/  FMUL R57, R78.reuse, R61 ;  /* 0x0000003d4e397220 */ /* 0x040fe20000400000 */
[----:B------:R-:W-:Y:S02]  /*5810*/  HADD2.F32 R80, -RZ, R142.H1_H1 ;  /* 0x3000008eff507230 */ /* 0x000fe40000004100 */
[C---:B------:R-:W-:Y:S01]  /*5820*/  FMUL R60, R78.reuse, R64 ;  /* 0x000000404e3c7220 */ /* 0x040fe20000400000 */
[----:B------:R-:W-:Y:S01]  /*5830*/  F2FP.F16.E5M2.UNPACK_B R116, R88.H1 ;  /* 0x00000058ff74723e */ /* 0x000fe200030004ff */
[C---:B------:R-:W-:Y:S01]  /*5840*/  FMUL R61, R78.reuse, R65 ;  /* 0x000000414e3d7220 */ /* 0x040fe20000400000 */
[C---:B------:R-:W-:Y:S01]  /*5850*/  FMUL R6, R78.reuse, R6 ;  /* 0x000000064e067220 */ /* 0x040fe20000400000 */
[----:B------:R-:W-:Y:S01]  /*5860*/  F2FP.F16.E5M2.UNPACK_B R94, R95 ;  /* 0x0000005fff5e723e */ /* 0x000fe200020004ff */
[C---:B------:R-:W-:Y:S01]  /*5870*/  FMUL R7, R78.reuse, R7 ;  /* 0x000000074e077220 */ /* 0x040fe20000400000 */
[--C-:B------:R-:W-:Y:S02]  /*5880*/  HADD2.F32 R87, -RZ, R105.reuse.H0_H0 ;  /* 0x20000069ff577230 */ /* 0x100fe40000004100 */
[C---:B------:R-:W-:Y:S01]  /*5890*/  FFMA R6, R81.reuse, R83, R6 ;  /* 0x0000005351067223 */ /* 0x040fe20000000006 */
[----:B------:R-:W-:Y:S01]  /*58a0*/  F2FP.F16.E5M2.UNPACK_B R122, R90 ;  /* 0x0000005aff7a723e */ /* 0x000fe200020004ff */
[C---:B------:R-:W-:Y:S01]  /*58b0*/  FFMA R7, R81.reuse, R84, R7 ;  /* 0x0000005451077223 */ /* 0x040fe20000000007 */
[C---:B------:R-:W-:Y:S01]  /*58c0*/  FFMA R8, R81.reuse, R85, R8 ;  /* 0x0000005551087223 */ /* 0x040fe20000000008 */
[----:B------:R-:W-:Y:S01]  /*58d0*/  F2FP.F16.E5M2.UNPACK_B R124, R90.H1 ;  /* 0x0000005aff7c723e */ /* 0x000fe200030004ff */
[----:B------:R-:W-:Y:S02]  /*58e0*/  HADD2.F32 R88, -RZ, R105.H1_H1 ;  /* 0x30000069ff587230 */ /* 0x000fe40000004100 */
[----:B------:R-:W-:Y:S01]  /*58f0*/  FFMA R9, R81, R86, R9 ;  /* 0x0000005651097223 */ /* 0x000fe20000000009 */
[----:B------:R-:W-:Y:S01]  /*5900*/  F2FP.SATFINITE.E5M2.F32.PACK_AB_MERGE_C R156, R7, R6, RZ ;  /* 0x00000006079c723e */ /* 0x000fe200048060ff */
[----:B------:R-:W-:Y:S02]  /*5910*/  HADD2.F32 R90, -RZ, R93.H1_H1 ;  /* 0x3000005dff5a7230 */ /* 0x000fe40000004100 */
[C---:B------:R-:W-:Y:S01]  /*5920*/  FMUL R10, R78.reuse, R10 ;  /* 0x0000000a4e0a7220 */ /* 0x040fe20000400000 */
[--C-:B------:R-:W-:Y:S01]  /*5930*/  HADD2.F32 R93, -RZ, R94.reuse.H0_H0 ;  /* 0x2000005eff5d7230 */ /* 0x100fe20000004100 */
[----:B------:R-:W-:Y:S01]  /*5940*/  F2FP.SATFINITE.E5M2.F32.PACK_AB_MERGE_C R156, R5, R4, R156 ;  /* 0x00000004059c723e */ /* 0x000fe2000480609c */
[----:B------:R-:W-:Y:S02]  /*5950*/  HADD2.F32 R94, -RZ, R94.H1_H1 ;  /* 0x3000005eff5e7230 */ /* 0x000fe40000004100 */
[C---:B------:R-:W-:Y:S01]  /*5960*/  FFMA R10, R81.reuse, R87, R10 ;  /* 0x00000057510a7223 */ /* 0x040fe2000000000a */
[--C-:B------:R-:W-:Y:S02]  /*5970*/  HADD2.F32 R121, -RZ, R122.reuse.H0_H0 ;  /* 0x2000007aff797230 */ /* 0x100fe40000004100 */
[C---:B------:R-:W-:Y:S01]  /*5980*/  FMUL R11, R78.reuse, R11 ;  /* 0x0000000b4e0b7220 */ /* 0x040fe20000400000 */
[----:B------:R-:W-:Y:S01]  /*5990*/  F2FP.F16.E5M2.UNPACK_B R126, R91 ;  /* 0x0000005bff7e723e */ /* 0x000fe200020004ff */
[----:B------:R-:W-:Y:S01]  /*59a0*/  HADD2.F32 R122, -RZ, R122.H1_H1 ;  /* 0x3000007aff7a7230 */ /* 0x000fe20000004100 */
[----:B------:R-:W-:Y:S01]  /*59b0*/  F2FP.F16.E5M2.UNPACK_B R103, R95.H1 ;  /* 0x0000005fff67723e */ /* 0x000fe200030004ff */
[C---:B------:R-:W-:Y:S01]  /*59c0*/  FFMA R11, R81.reuse, R88, R11 ;  /* 0x00000058510b7223 */ /* 0x040fe2000000000b */
[----:B------:R-:W-:Y:S01]  /*59d0*/  F2FP.F16.E5M2.UNPACK_B R128, R91.H1 ;  /* 0x0000005bff80723e */ /* 0x000fe200030004ff */
[----:B------:R-:W-:Y:S02]  /*59e0*/  HADD2.F32 R91, -RZ, R92.H0_H0 ;  /* 0x2000005cff5b7230 */ /* 0x000fe40000004100 */
[C---:B------:R-:W-:Y:S01]  /*59f0*/  FFMA R12, R81.reuse, R89, R12 ;  /* 0x00000059510c7223 */ /* 0x040fe2000000000c */
[----:B------:R-:W-:Y:S01]  /*5a00*/  FFMA R13, R81, R90, R13 ;  /* 0x0000005a510d7223 */ /* 0x000fe2000000000d */
[----:B------:R-:W-:Y:S01]  /*5a10*/  F2FP.SATFINITE.E5M2.F32.PACK_AB_MERGE_C R157, R11, R10, RZ ;  /* 0x0000000a0b9d723e */ /* 0x000fe200048060ff */
[--C-:B------:R-:W-:Y:S01]  /*5a20*/  HADD2.F32 R125, -RZ, R126.reuse.H0_H0 ;  /* 0x2000007eff7d7230 */ /* 0x100fe20000004100 */
[----:B------:R-:W-:Y:S01]  /*5a30*/  F2FP.F16.E5M2.UNPACK_B R101, R96 ;  /* 0x00000060ff65723e */ /* 0x000fe200020004ff */
[----:B------:R-:W-:Y:S01]  /*5a40*/  HADD2.F32 R126, -RZ, R126.H1_H1 ;  /* 0x3000007eff7e7230 */ /* 0x000fe20000004100 */
[----:B------:R-:W-:Y:S01]  /*5a50*/  F2FP.SATFINITE.E5M2.F32.PACK_AB_MERGE_C R157, R9, R8, R157 ;  /* 0x00000008099d723e */ /* 0x000fe2000480609d */
[----:B------:R-:W-:Y:S02]  /*5a60*/  HADD2.F32 R83, -RZ, R142.H0_H0 ;  /* 0x2000008eff537230 */ /* 0x000fe40000004100 */
[C---:B------:R-:W-:Y:S01]  /*5a70*/  FMUL R14, R78.reuse, R14 ;  /* 0x0000000e4e0e7220 */ /* 0x040fe20000400000 */
[----:B------:R-:W-:Y:S02]  /*5a80*/  HADD2.F32 R92, -RZ, R92.H1_H1 ;  /* 0x3000005cff5c7230 */ /* 0x000fe40000004100 */
[C---:B------:R-:W-:Y:S01]  /*5a90*/  FMUL R15, R78.reuse, R15 ;  /* 0x0000000f4e0f7220 */ /* 0x040fe20000400000 */
[----:B------:R-:W-:Y:S01]  /*5aa0*/  F2FP.F16.E5M2.UNPACK_B R100, R96.H1 ;  /* 0x00000060ff64723e */ /* 0x000fe200030004ff */
[--C-:B------:R-:W-:Y:S02]  /*5ab0*/  HADD2.F32 R95, -RZ, R103.reuse.H0_H0 ;  /* 0x20000067ff5f7230 */ /* 0x100fe40000004100 */
[C---:B------:R-:W-:Y:S01]  /*5ac0*/  FFMA R14, R81.reuse, R91, R14 ;  /* 0x0000005b510e7223 */ /* 0x040fe2000000000e */
[C---:B------:R-:W-:Y:S01]  /*5ad0*/  FFMA R15, R81.reuse, R92, R15 ;  /* 0x0000005c510f7223 */ /* 0x040fe2000000000f */
[C---:B------:R-:W-:Y:S01]  /*5ae0*/  FFMA R16, R81.reuse, R93, R16 ;  /* 0x0000005d51107223 */ /* 0x040fe20000000010 */
[----:B------:R-:W-:Y:S01]  /*5af0*/  FFMA R17, R81, R94, R17 ;  /* 0x0000005e51117223 */ /* 0x000fe20000000011 */
[-C--:B------:R-:W-:Y:S01]  /*5b00*/  F2FP.F16.E5M2.UNPACK_B R102, R97.reuse ;  /* 0x00000061ff66723e */ /* 0x080fe200020004ff */
[----:B------:R-:W-:Y:S01]  /*5b10*/  HADD2.F32 R96, -RZ, R103.H1_H1 ;  /* 0x30000067ff607230 */ /* 0x000fe20000004100 */
[----:B------:R-:W-:Y:S01]  /*5b20*/  F2FP.SATFINITE.E5M2.F32.PACK_AB_MERGE_C R158, R15, R14, RZ ;  /* 0x0000000e0f9e723e */ /* 0x000fe200048060ff */
[C---:B------:R-:W-:Y:S01]  /*5b30*/  FMUL R18, R78.reuse, R18 ;  /* 0x000000124e127220 */ /* 0x040fe20000400000 */
[----:B------:R-:W-:Y:S01]  /*5b40*/  F2FP.F16.E5M2.UNPACK_B R104, R97.H1 ;  /* 0x00000061ff68723e */ /* 0x000fe200030004ff */
[--C-:B------:R-:W-:Y:S01]  /*5b50*/  HADD2.F32 R97, -RZ, R101.reuse.H0_H0 ;  /* 0x20000065ff617230 */ /* 0x100fe20000004100 */
[----:B------:R-:W-:Y:S01]  /*5b60*/  F2FP.SATFINITE.E5M2.F32.PACK_AB_MERGE_C R158, R13, R12, R158 ;  /* 0x0000000c0d9e723e */ /* 0x000fe2000480609e */
[C---:B------:R-:W-:Y:S01]  /*5b70*/  FFMA R18, R81.reuse, R95, R18 ;  /* 0x0000005f51127223 */ /* 0x040fe20000000012 */
[----:B------:R-:W-:Y:S01]  /*5b80*/  F2FP.F16.E5M2.UNPACK_B R110, R99 ;  /* 0x00000063ff6e723e */ /* 0x000fe200020004ff */
[C---:B------:R-:W-:Y:S01]  /*5b90*/  FMUL R19, R78.reuse, R19 ;  /* 0x000000134e137220 */ /* 0x040fe20000400000 */
[----:B------:R-:W-:Y:S01]  /*5ba0*/  F2FP.F16.E5M2.UNPACK_B R112, R99.H1 ;  /* 0x00000063ff70723e */ /* 0x000fe200030004ff */
[----:B------:R-:W-:Y:S01]  /*5bb0*/  HADD2.F32 R99, -RZ, R101.H1_H1 ;  /* 0x30000065ff637230 */ /* 0x000fe20000004100 */
[-C--:B------:R-:W-:Y:S01]  /*5bc0*/  F2FP.F16.E5M2.UNPACK_B R106, R98.reuse ;  /* 0x00000062ff6a723e */ /* 0x080fe200020004ff */
[----:B------:R-:W-:Y:S01]  /*5bd0*/  HADD2.F32 R101, -RZ, R102.H0_H0 ;  /* 0x20000066ff657230 */ /* 0x000fe20000004100 */
[----:B------:R-:W-:Y:S01]  /*5be0*/  F2FP.F16.E5M2.UNPACK_B R108, R98.H1 ;  /* 0x00000062ff6c723e */ /* 0x000fe200030004ff */
[----:B------:R-:W-:Y:S02]  /*5bf0*/  HADD2.F32 R98, -RZ, R100.H0_H0 ;  /* 0x20000064ff627230 */ /* 0x000fe40000004100 */
[C---:B------:R-:W-:Y:S01]  /*5c00*/  FFMA R19, R81.reuse, R96, R19 ;  /* 0x0000006051137223 */ /* 0x040fe20000000013 */
[C---:B------:R-:W-:Y:S01]  /*5c10*/  FFMA R0, R81.reuse, R97, R0 ;  /* 0x0000006151007223 */ /* 0x040fe20000000000 */
[----:B------:R-:W-:Y:S01]  /*5c20*/  FFMA R2, R81, R99, R2 ;  /* 0x0000006351027223 */ /* 0x000fe20000000002 */
[----:B------:R-:W-:Y:S02]  /*5c30*/  HADD2.F32 R102, -RZ, R102.H1_H1 ;  /* 0x30000066ff667230 */ /* 0x000fe40000004100 */
[C---:B------:R-:W-:Y:S01]  /*5c40*/  FMUL R3, R78.reuse, R22 ;  /* 0x000000164e037220 */ /* 0x040fe20000400000 */
[----:B------:R-:W-:Y:S01]  /*5c50*/  HADD2.F32 R100, -RZ, R100.H1_H1 ;  /* 0x30000064ff647230 */ /* 0x000fe20000004100 */
[----:B------:R-:W-:Y:S01]  /*5c60*/  F2FP.SATFINITE.E5M2.F32.PACK_AB_MERGE_C R159, R19, R18, RZ ;  /* 0x00000012139f723e */ /* 0x000fe200048060ff */
[--C-:B------:R-:W-:Y:S02]  /*5c70*/  HADD2.F32 R105, -RZ, R106.reuse.H0_H0 ;  /* 0x2000006aff697230 */ /* 0x100fe40000004100 */
[----:B------:R-:W-:Y:S01]  /*5c80*/  FFMA R3, R81, R98, R3 ;  /* 0x0000006251037223 */ /* 0x000fe20000000003 */
[----:B------:R-:W-:Y:S01]  /*5c90*/  HADD2.F32 R106, -RZ, R106.H1_H1 ;  /* 0x3000006aff6a7230 */ /* 0x000fe20000004100 */
[----:B------:R-:W-:Y:S01]  /*5ca0*/  F2FP.SATFINITE.E5M2.F32.PACK_AB_MERGE_C R159, R17, R16, R159 ;  /* 0x00000010119f723e */ /* 0x000fe2000480609f */
[----:B------:R-:W-:Y:S02]  /*5cb0*/  HADD2.F32 R109, -RZ, R110.H0_H0 ;  /* 0x2000006eff6d7230 */ /* 0x000fe40000004100 */
[C---:B------:R-:W-:Y:S01]  /*5cc0*/  FMUL R23, R78.reuse, R23 ;  /* 0x000000174e177220 */ /* 0x040fe20000400000 */
[--C-:B------:R-:W-:Y:S02]  /*5cd0*/  HADD2.F32 R103, -RZ, R104.reuse.H0_H0 ;  /* 0x20000068ff677230 */ /* 0x100fe40000004100 */
[C---:B------:R-:W-:Y:S01]  /*5ce0*/  FMUL R22, R78.reuse, R26 ;  /* 0x0000001a4e167220 */ /* 0x040fe20000400000 */
[----:B------:R-:W-:Y:S01]  /*5cf0*/  HADD2.F32 R104, -RZ, R104.H1_H1 ;  /* 0x30000068ff687230 */ /* 0x000fe20000004100 */
[----:B------:R1:W-:Y:S01]  /*5d00*/  STS.128 [R168+UR43+0x2200], R156 ;  /* 0x0022009ca8007988 */ /* 0x0003e20008000c2b */
[C---:B------:R-:W-:Y:S01]  /*5d10*/  FFMA R23, R81.reuse, R100, R23 ;  /* 0x0000006451177223 */ /* 0x040fe20000000017 */
[C---:B------:R-:W-:Y:S01]  /*5d20*/  FFMA R20, R81.reuse, R101, R20 ;  /* 0x0000006551147223 */ /* 0x040fe20000000014 */
[C---:B------:R-:W-:Y:S01]  /*5d30*/  FFMA R21, R81.reuse, R102, R21 ;  /* 0x0000006651157223 */ /* 0x040fe20000000015 */
[----:B------:R-:W-:Y:S01]  /*5d40*/  FFMA R22, R81, R103, R22 ;  /* 0x0000006751167223 */ /* 0x000fe20000000016 */
[----:B------:R-:W-:Y:S01]  /*5d50*/  HADD2.F32 R110, -RZ, R110.H1_H1 ;  /* 0x3000006eff6e7230 */ /* 0x000fe20000004100 */
[----:B------:R-:W-:Y:S01]  /*5d60*/  F2FP.SATFINITE.E5M2.F32.PACK_AB_MERGE_C R161, R23, R3, RZ ;  /* 0x0000000317a1723e */ /* 0x000fe200048060ff */
[C---:B------:R-:W-:Y:S01]  /*5d70*/  FMUL R27, R78.reuse, R27 ;  /* 0x0000001b4e1b7220 */ /* 0x040fe20000400000 */
[--C-:B------:R-:W-:Y:S02]  /*5d80*/  HADD2.F32 R107, -RZ, R108.reuse.H0_H0 ;  /* 0x2000006cff6b7230 */ /* 0x100fe40000004100 */
[----:B------:R-:W-:Y:S01]  /*5d90*/  FMUL R26, R78, R30 ;  /* 0x0000001e4e1a7220 */ /* 0x000fe20000400000 */
[----:B------:R-:W-:Y:S01]  /*5da0*/  HADD2.F32 R108, -RZ, R108.H1_H1 ;  /* 0x3000006cff6c7230 */ /* 0x000fe20000004100 */
[----:B------:R-:W-:Y:S01]  /*5db0*/  F2FP.SATFINITE.E5M2.F32.PACK_AB_MERGE_C R160, R2, R0, R161 ;  /* 0x0000000002a0723e */ /* 0x000fe200048060a1 */
[C---:B------:R-:W-:Y:S01]  /*5dc0*/  FFMA R27, R81.reuse, R104, R27 ;  /* 0x00000068511b7223 */ /* 0x040fe2000000001b */
[C---:B------:R-:W-:Y:S01]  /*5dd0*/  FFMA R24, R81.reuse, R105, R24 ;  /* 0x0000006951187223 */ /* 0x040fe20000000018 */
[C---:B------:R-:W-:Y:S01]  /*5de0*/  FFMA R25, R81.reuse, R106, R25 ;  /* 0x0000006a51197223 */ /* 0x040fe20000000019 */
[----:B------:R-:W-:Y:S01]  /*5df0*/  FFMA R26, R81, R107, R26 ;  /* 0x0000006b511a7223 */ /* 0x000fe2000000001a */
[C---:B------:R-:W-:Y:S01]  /*5e00*/  FMUL R31, R78.reuse, R31 ;  /* 0x0000001f4e1f7220 */ /* 0x040fe20000400000 */
[--C-:B------:R-:W-:Y:S01]  /*5e10*/  HADD2.F32 R111, -RZ, R112.reuse.H0_H0 ;  /* 0x20000070ff6f7230 */ /* 0x100fe20000004100 */
[----:B------:R-:W-:Y:S01]  /*5e20*/  F2FP.SATFINITE.E5M2.F32.PACK_AB_MERGE_C R162, R27, R22, RZ ;  /* 0x000000161ba2723e */ /* 0x000fe200048060ff */
[----:B------:R-:W-:Y:S02]  /*5e30*/  HADD2.F32 R112, -RZ, R112.H1_H1 ;  /* 0x30000070ff707230 */ /* 0x000fe40000004100 */
[C---:B------:R-:W-:Y:S01]  /*5e40*/  FFMA R31, R81.reuse, R108, R31 ;  /* 0x0000006c511f7223 */ /* 0x040fe2000000001f */
[----:B------:R-:W-:Y:S01]  /*5e50*/  FFMA R28, R81, R109, R28 ;  /* 0x0000006d511c7223 */ /* 0x000fe2000000001c */
[----:B------:R-:W-:Y:S01]  /*5e60*/  F2FP.SATFINITE.E5M2.F32.PACK_AB_MERGE_C R161, R21, R20, R162 ;  /* 0x0000001415a1723e */ /* 0x000fe200048060a2 */
[----:B------:R-:W-:Y:S01]  /*5e70*/  FFMA R29, R81, R110, R29 ;  /* 0x0000006e511d7223 */ /* 0x000fe2000000001d */
[C---:B------:R-:W-:Y:S01]  /*5e80*/  FMUL R30, R78.reuse, R34 ;  /* 0x000000224e1e7220 */ /* 0x040fe20000400000 */
[----:B------:R-:W-:Y:S01]  /*5e90*/  F2FP.SATFINITE.E5M2.F32.PACK_AB_MERGE_C R163, R31, R26, RZ ;  /* 0x0000001a1fa3723e */ /* 0x000fe200048060ff */
[C---:B------:R-:W-:Y:S01]  /*5ea0*/  FMUL R35, R78.reuse, R35 ;  /* 0x000000234e237220 */ /* 0x040fe20000400000 */
[--C-:B------:R-:W-:Y:S02]  /*5eb0*/  HADD2.F32 R115, -RZ, R116.reuse.H0_H0 ;  /* 0x20000074ff737230 */ /* 0x100fe40000004100 */
[----:B------:R-:W-:Y:S01]  /*5ec0*/  FFMA R30, R81, R111, R30 ;  /* 0x0000006f511e7223 */ /* 0x000fe2000000001e */
[----:B------:R-:W-:Y:S01]  /*5ed0*/  F2FP.SATFINITE.E5M2.F32.PACK_AB_MERGE_C R162, R25, R24, R163 ;  /* 0x0000001819a2723e */ /* 0x000fe200048060a3 */
[C---:B------:R-:W-:Y:S01]  /*5ee0*/  FFMA R35, R81.reuse, R112, R35 ;  /* 0x0000007051237223 */ /* 0x040fe20000000023 */
[C---:B------:R-:W-:Y:S01]  /*5ef0*/  FFMA R32, R81.reuse, R113, R32 ;  /* 0x0000007151207223 */ /* 0x040fe20000000020 */
[----:B------:R-:W-:Y:S01]  /*5f00*/  FFMA R33, R81, R114, R33 ;  /* 0x0000007251217223 */ /* 0x000fe20000000021 */
[----:B------:R-:W-:Y:S02]  /*5f10*/  HADD2.F32 R116, -RZ, R116.H1_H1 ;  /* 0x30000074ff747230 */ /* 0x000fe40000004100 */
        /* <DEDUP_REMOVED lines=9> */
[----:B------:R-:W-:Y:S01]  /*5fb0*/  HADD2.F32 R120, -RZ, R120.H1_H1 ;  /* 0x30000078ff787230 */ /* 0x000fe20000004100 */
[----:B------:R1:W-:Y:S01]  /*5fc0*/  STS.128 [R178+0x2010], R160 ;  /* 0x002010a0b2007388 */ /* 0x0003e20000000c00 */
[----:B------:R-:W-:Y:S01]  /*5fd0*/  F2FP.SATFINITE.E5M2.F32.PACK_AB_MERGE_C R184, R39, R34, RZ ;  /* 0x0000002227b8723e */ /* 0x000fe200048060ff */
[C---:B------:R-:W-:Y:S01]  /*5fe0*/  FMUL R38, R78.reuse, R42 ;  /* 0x0000002a4e267220 */ /* 0x040fe20000400000 */
[C---:B------:R-:W-:Y:S01]  /*5ff0*/  FMUL R43, R78.reuse, R43 ;  /* 0x0000002b4e2b7220 */ /* 0x040fe20000400000 */
[--C-:B------:R-:W-:Y:S01]  /*6000*/  HADD2.F32 R123, -RZ, R124.reuse.H0_H0 ;  /* 0x2000007cff7b7230 */ /* 0x100fe20000004100 */
[----:B------:R-:W-:Y:S01]  /*6010*/  F2FP.SATFINITE.E5M2.F32.PACK_AB_MERGE_C R184, R33, R32, R184 ;  /* 0x0000002021b8723e */ /* 0x000fe200048060b8 */
[C---:B------:R-:W-:Y:S01]  /*6020*/  FFMA R38, R81.reuse, R119, R38 ;  /* 0x0000007751267223 */ /* 0x040fe20000000026 */
        /* <DEDUP_REMOVED lines=12> */
[C---:B------:R-:W-:Y:S01]  /*60f0*/  FFMA R45, R81.reuse, R126, R45 ;  /* 0x0000007e512d7223 */ /* 0x040fe2000000002d */
[----:B------:R-:W-:Y:S02]  /*6100*/  HADD2.F32 R128, -RZ, R128.H1_H1 ;  /* 0x30000080ff807230 */ /* 0x000fe40000004100 */
[C---:B------:R-:W-:Y:S01]  /*6110*/  FMUL R46, R78.reuse, R50 ;  /* 0x000000324e2e7220 */ /* 0x040fe20000400000 */
[C---:B------:R-:W-:Y:S01]  /*6120*/  FMUL R51, R78.reuse, R51 ;  /* 0x000000334e337220 */ /* 0x040fe20000400000 */
[--C-:B------:R-:W-:Y:S02]  /*6130*/  HADD2.F32 R131, -RZ, R132.reuse.H0_H0 ;  /* 0x20000084ff837230 */ /* 0x100fe40000004100 */
[C---:B------:R-:W-:Y:S01]  /*6140*/  FMUL R50, R78.reuse, R54 ;  /* 0x000000364e327220 */ /* 0x040fe20000400000 */
[C---:B------:R-:W-:Y:S01]  /*6150*/  FFMA R46, R81.reuse, R127, R46 ;  /* 0x0000007f512e7223 */ /* 0x040fe2000000002e */
[----:B------:R-:W-:Y:S02]  /*6160*/  HADD2.F32 R132, -RZ, R132.H1_H1 ;  /* 0x30000084ff847230 */ /* 0x000fe40000004100 */
[C---:B------:R-:W-:Y:S01]  /*6170*/  FFMA R51, R81.reuse, R128, R51 ;  /* 0x0000008051337223 */ /* 0x040fe20000000033 */
[C---:B------:R-:W-:Y:S01]  /*6180*/  FMUL R55, R78.reuse, R55 ;  /* 0x000000374e377220 */ /* 0x040fe20000400000 */
[C---:B------:R-:W-:Y:S01]  /*6190*/  FFMA R48, R81.reuse, R129, R48 ;  /* 0x0000008151307223 */ /* 0x040fe20000000030 */
[C---:B------:R-:W-:Y:S01]  /*61a0*/  FFMA R49, R81.reuse, R130, R49 ;  /* 0x0000008251317223 */ /* 0x040fe20000000031 */
[--C-:B------:R-:W-:Y:S02]  /*61b0*/  HADD2.F32 R135, -RZ, R136.reuse.H0_H0 ;  /* 0x20000088ff877230 */ /* 0x100fe40000004100 */
[C---:B------:R-:W-:Y:S01]  /*61c0*/  FFMA R50, R81.reuse, R131, R50 ;  /* 0x0000008351327223 */ /* 0x040fe20000000032 */
[----:B------:R-:W-:Y:S02]  /*61d0*/  HADD2.F32 R136, -RZ, R136.H1_H1 ;  /* 0x30000088ff887230 */ /* 0x000fe40000004100 */
[C---:B------:R-:W-:Y:S01]  /*61e0*/  FMUL R54, R78.reuse, R58 ;  /* 0x0000003a4e367220 */ /* 0x040fe20000400000 */
        /* <DEDUP_REMOVED lines=16> */
[----:B------:R-:W-:Y:S01]  /*62f0*/  FFMA R63, R81, R140, R63 ;  /* 0x0000008c513f7223 */ /* 0x000fe2000000003f */
[----:B------:R-:W-:Y:S01]  /*6300*/  FMUL R67, R78, R67 ;  /* 0x000000434e437220 */ /* 0x000fe20000400000 */
[----:B------:R-:W-:Y:S01]  /*6310*/  F2FP.SATFINITE.E5M2.F32.PACK_AB_MERGE_C R186, R47, R42, RZ ;  /* 0x0000002a2fba723e */ /* 0x000fe200048060ff */
[----:B------:R-:W-:Y:S01]  /*6320*/  FFMA R60, R81, R83, R60 ;  /* 0x00000053513c7223 */ /* 0x000fe2000000003c */
[----:B------:R-:W-:Y:S01]  /*6330*/  F2FP.SATFINITE.E5M2.F32.PACK_AB_MERGE_C R187, R51, R46, RZ ;  /* 0x0000002e33bb723e */ /* 0x000fe200048060ff */
[C---:B------:R-:W-:Y:S01]  /*6340*/  FFMA R61, R81.reuse, R80, R61 ;  /* 0x00000050513d7223 */ /* 0x040fe2000000003d */
[C---:B------:R-:W-:Y:S01]  /*6350*/  FFMA R62, R81.reuse, R85, R62 ;  /* 0x00000055513e7223 */ /* 0x040fe2000000003e */
[----:B------:R-:W-:Y:S01]  /*6360*/  FFMA R67, R81, R82, R67 ;  /* 0x0000005251437223 */ /* 0x000fe20000000043 */
[----:B------:R-:W-:Y:S02]  /*6370*/  F2FP.SATFINITE.E5M2.F32.PACK_AB_MERGE_C R186, R41, R40, R186 ;  /* 0x0000002829ba723e */ /* 0x000fe400048060ba */
[----:B------:R-:W-:Y:S02]  /*6380*/  F2FP.SATFINITE.E5M2.F32.PACK_AB_MERGE_C R187, R45, R44, R187 ;  /* 0x0000002c2dbb723e */ /* 0x000fe400048060bb */
[----:B------:R-:W-:Y:S02]  /*6390*/  F2FP.SATFINITE.E5M2.F32.PACK_AB_MERGE_C R188, R55, R50, RZ ;  /* 0x0000003237bc723e */ /* 0x000fe400048060ff */
[----:B------:R-:W-:Y:S01]  /*63a0*/  F2FP.SATFINITE.E5M2.F32.PACK_AB_MERGE_C R189, R59, R54, RZ ;  /* 0x000000363bbd723e */ /* 0x000fe200048060ff */
[----:B------:R1:W-:Y:S01]  /*63b0*/  STS.128 [R177+0x2020], R184 ;  /* 0x002020b8b1007388 */ /* 0x0003e20000000c00 */
[----:B------:R-:W-:Y:S02]  /*63c0*/  F2FP.SATFINITE.E5M2.F32.PACK_AB_MERGE_C R190, R63, R58, RZ ;  /* 0x0000003a3fbe723e */ /* 0x000fe400048060ff */
[----:B------:R-:W-:Y:S02]  /*63d0*/  F2FP.SATFINITE.E5M2.F32.PACK_AB_MERGE_C R182, R67, R62, RZ ;  /* 0x0000003e43b6723e */ /* 0x000fe400048060ff */
[----:B------:R-:W-:Y:S02]  /*63e0*/  F2FP.SATFINITE.E5M2.F32.PACK_AB_MERGE_C R188, R49, R48, R188 ;  /* 0x0000003031bc723e */ /* 0x000fe400048060bc */
[----:B------:R-:W-:Y:S02]  /*63f0*/  F2FP.SATFINITE.E5M2.F32.PACK_AB_MERGE_C R189, R53, R52, R189 ;  /* 0x0000003435bd723e */ /* 0x000fe400048060bd */
[----:B------:R-:W-:Y:S02]  /*6400*/  F2FP.SATFINITE.E5M2.F32.PACK_AB_MERGE_C R190, R57, R56, R190 ;  /* 0x0000003839be723e */ /* 0x000fe400048060be */
[----:B------:R-:W-:Y:S02]  /*6410*/  F2FP.SATFINITE.E5M2.F32.PACK_AB_MERGE_C R191, R61, R60, R182 ;  /* 0x0000003c3dbf723e */ /* 0x000fe400048060b6 */
[----:B------:R-:W-:Y:S03]  /*6420*/  IADD3 R76, PT, PT, R76, 0x1, RZ ;  /* 0x000000014c4c7810 */ /* 0x000fe60007ffe0ff */
[----:B------:R1:W-:Y:S01]  /*6430*/  STS.128 [R176+0x2030], R188 ;  /* 0x002030bcb0007388 */ /* 0x0003e20000000c00 */
[----:B------:R-:W-:Y:S01]  /*6440*/  @!PT LDS RZ, [RZ] ;  /* 0x00000000fffff984 */ /* 0x000fe20000000800 */
[----:B------:R-:W-:Y:S01]  /*6450*/  @!PT LDS RZ, [RZ] ;  /* 0x00000000fffff984 */ /* 0x000fe20000000800 */
[----:B------:R-:W-:Y:S01]  /*6460*/  @!PT LDS RZ, [RZ] ;  /* 0x00000000fffff984 */ /* 0x000fe20000000800 */
[----:B------:R-:W-:Y:S01]  /*6470*/  @!PT LDS RZ, [RZ] ;  /* 0x00000000fffff984 */ /* 0x000fe20000000800 */
[----:B------:R3:W-:Y:S07]  /*6480*/  MEMBAR.ALL.CTA ;  /* 0x0000000000007992 */ /* 0x0007ee0000008000 */
[----:B---3--:R-:W3:Y:S02]  /*6490*/  FENCE.VIEW.ASYNC.S ;  /* 0x00000000000073c6 */ /* 0x008ee40000000000 */
[----:B---3--:R-:W-:Y:S06]  /*64a0*/  BAR.SYNC.DEFER_BLOCKING 0x1, 0x80 ;  /* 0x0042000000007b1d */ /* 0x008fec0000010000 */
[----:B------:R-:W-:Y:S05]  /*64b0*/  @P0 BRA `(.L_x_91) ;  /* 0x0000000000340947 */ /* 0x000fea0003800000 */
[----:B------:R-:W-:Y:S01]  /*64c0*/  UIADD3 UR12, UPT, UPT, UR43, 0x2200, URZ ;  /* 0x000022002b0c7890 */ /* 0x000fe2000fffe0ff */
[----:B------:R-:W-:Y:S01]  /*64d0*/  R2UR UR9, R155 ;  /* 0x000000009b0972ca */ /* 0x000fe200000e0000 */
[----:B------:R-:W-:Y:S01]  /*64e0*/  UIADD3 UR10, UP0, UPT, UR46, 0x680, URZ ;  /* 0x000006802e0a7890 */ /* 0x000fe2000ff1e0ff */
[----:B------:R-:W-:Y:S01]  /*64f0*/  R2UR UR8, R165 ;  /* 0x00000000a50872ca */ /* 0x000fe200000e0000 */
[----:B------:R-:W-:Y:S02]  /*6500*/  UMOV UR7, UR36 ;  /* 0x0000002400077c82 */ /* 0x000fe40008000000 */
[----:B------:R-:W-:Y:S01]  /*6510*/  IMAD.U32 R179, RZ, RZ, UR12 ;  /* 0x0000000cffb37e24 */ /* 0x000fe2000f8e00ff */
[----:B------:R-:W-:Y:S04]  /*6520*/  UIADD3.X UR11, UPT, UPT, URZ, UR47, URZ, UP0, !UPT ;  /* 0x0000002fff0b7290 */ /* 0x000fe800087fe4ff */
[----:B------:R-:W-:Y:S03]  /*6530*/  R2UR UR4, R179 ;  /* 0x00000000b30472ca */ /* 0x000fe600000e0000 */
[----:B------:R-:W-:Y:S02]  /*6540*/  USHF.L.U32 UR5, UR9, 0x6, URZ ;  /* 0x0000000609057899 */ /* 0x000fe400080006ff */
[----:B------:R-:W-:Y:S09]  /*6550*/  USHF.L.U32 UR6, UR8, 0x7, URZ ;  /* 0x0000000708067899 */ /* 0x000ff200080006ff */
[----:B------:R3:W-:Y:S01]  /*6560*/  UTMASTG.3D [UR4], [UR10] ;  /* 0x000000040a0073b5 */ /* 0x0007e20008010000 */
[----:B------:R0:W-:Y:S01]  /*6570*/  UTMACMDFLUSH ;  /* 0x00000000000079b7 */ /* 0x0001e20000000000 */
[----:B---3--:R-:W-:Y:S04]  /*6580*/  DEPBAR.LE SB0, 0x0 ;  /* 0x000080000000791a */ /* 0x008fe80000000000 */
.L_x_91:
[----:B------:R-:W-:Y:S05]  /*6590*/  BSYNC.RECONVERGENT B0 ;  /* 0x0000000000007941 */ /* 0x000fea0003800200 */
.L_x_90:
[----:B------:R-:W-:Y:S01]  /*65a0*/  BAR.SYNC.DEFER_BLOCKING 0x1, 0x80 ;  /* 0x0042000000007b1d */ /* 0x000fe20000010000 */
[----:B------:R-:W-:Y:S01]  /*65b0*/  ISETP.NE.AND P2, PT, R180, RZ, PT ;  /* 0x000000ffb400720c */ /* 0x000fe20003f45270 */
[----:B------:R-:W-:Y:S01]  /*65c0*/  IMAD.IADD R155, R75, 0x1, R143 ;  /* 0x000000014b9b7824 */ /* 0x000fe200078e028f */
[----:B------:R-:W-:Y:S01]  /*65d0*/  ISETP.NE.AND P0, PT, R181, 0x2, PT ;  /* 0x00000002b500780c */ /* 0x000fe20003f05270 */
[----:B------:R-:W-:Y:S01]  /*65e0*/  IMAD.IADD R165, R77, 0x1, R154 ;  /* 0x000000014da57824 */ /* 0x000fe200078e029a */
[----:B------:R-:W-:Y:S02]  /*65f0*/  ISETP.NE.AND P1, PT, R76, 0x4, PT ;  /* 0x000000044c00780c */ /* 0x000fe40003f25270 */
[----:B------:R-:W-:Y:S02]  /*6600*/  SEL R3, RZ, 0x1, P0 ;  /* 0x00000001ff037807 */ /* 0x000fe40000000000 */
[----:B------:R-:W-:Y:S02]  /*6610*/  SEL R0, RZ, 0x1, P1 ;  /* 0x00000001ff007807 */ /* 0x000fe40000800000 */
[----:B------:R-:W-:Y:S02]  /*6620*/  LOP3.LUT R174, R174, R3, RZ, 0x3c, !PT ;  /* 0x00000003aeae7212 */ /* 0x000fe400078e3cff */
[----:B------:R-:W-:Y:S02]  /*6630*/  LOP3.LUT R175, R175, R0, RZ, 0x3c, !PT ;  /* 0x00000000afaf7212 */ /* 0x000fe400078e3cff */
[----:B------:R-:W-:Y:S02]  /*6640*/  @P2 R2UR UR36, R171 ;  /* 0x00000000ab2422ca */ /* 0x000fe400000e0000 */
[----:B------:R-:W-:Y:S02]  /*6650*/  SEL R181, R181, RZ, P0 ;  /* 0x000000ffb5b57207 */ /* 0x000fe40000000000 */
[----:B------:R-:W-:Y:S01]  /*6660*/  SEL R76, R76, RZ, P1 ;  /* 0x000000ff4c4c7207 */ /* 0x000fe20000800000 */
[----:B------:R-:W-:Y:S10]  /*6670*/  @P2 BRA `(.L_x_92) ;  /* 0xffffffdc00702947 */ /* 0x000ff4000383ffff */
[----:B------:R-:W-:Y:S05]  /*6680*/  EXIT ;  /* 0x000000000000794d */ /* 0x000fea0003800000 */
.L_x_19:
[----:B--2---:R2:W1:Y:S02]  /*6690*/  SYNCS.PHASECHK.TRANS64.TRYWAIT P0, [R3+URZ+0xb0], R2 ;  /* 0x0000b002030075a7 */ /* 0x00446400080011ff */
[----:B-1----:R-:W-:Y:S05]  /*66a0*/  @!P0 NANOSLEEP.SYNCS 0x989680 ;  /* 0x009896800000895d */ /* 0x002fea0003900000 */
[----:B------:R-:W1:Y:S02]  /*66b0*/  @!P0 SYNCS.PHASECHK.TRANS64 P0, [R3+URZ+0xb0], R2 ;  /* 0x0000b002030085a7 */ /* 0x000e6400080010ff */
[----:B-1----:R-:W-:Y:S05]  /*66c0*/  @!P0 BRA `(.L_x_19) ;  /* 0xfffffffc00f08947 */ /* 0x002fea000383ffff */
[----:B------:R-:W-:Y:S05]  /*66d0*/  BRA `(.L_x_93) ;  /* 0xffffffac00987947 */ /* 0x000fea000383ffff */
.L_x_22:
[----:B-1----:R-:W-:-:S07]  /*66e0*/  MOV R2, UR33 ;  /* 0x0000002100027c02 */ /* 0x002fce0008000f00 */
.L_x_94:
[----:B-1----:R1:W2:Y:S02]  /*66f0*/  SYNCS.PHASECHK.TRANS64.TRYWAIT P0, [R2+URZ+0x10], R5 ;  /* 0x00001005020075a7 */ /* 0x0022a400080011ff */
[----:B--2---:R-:W-:Y:S05]  /*6700*/  @!P0 NANOSLEEP.SYNCS 0x989680 ;  /* 0x009896800000895d */ /* 0x004fea0003900000 */
[----:B------:R-:W2:Y:S02]  /*6710*/  @!P0 SYNCS.PHASECHK.TRANS64 P0, [R2+URZ+0x10], R5 ;  /* 0x00001005020085a7 */ /* 0x000ea400080010ff */
[----:B--2---:R-:W-:Y:S05]  /*6720*/  @!P0 BRA `(.L_x_94) ;  /* 0xfffffffc00f08947 */ /* 0x004fea000383ffff */
[----:B------:R-:W-:Y:S05]  /*6730*/  BRA `(.L_x_21) ;  /* 0xffffffac00e87947 */ /* 0x000fea000383ffff */
.L_x_28:
[----:B-1----:R-:W-:-:S07]  /*6740*/  MOV R2, UR17 ;  /* 0x0000001100027c02 */ /* 0x002fce0008000f00 */
.L_x_95:
[----:B-1----:R1:W2:Y:S02]  /*6750*/  SYNCS.PHASECHK.TRANS64.TRYWAIT P0, [R2+URZ+0x10], R5 ;  /* 0x00001005020075a7 */ /* 0x0022a400080011ff */
[----:B--2---:R-:W-:Y:S05]  /*6760*/  @!P0 NANOSLEEP.SYNCS 0x989680 ;  /* 0x009896800000895d */ /* 0x004fea0003900000 */
[----:B------:R-:W2:Y:S02]  /*6770*/  @!P0 SYNCS.PHASECHK.TRANS64 P0, [R2+URZ+0x10], R5 ;  /* 0x00001005020085a7 */ /* 0x000ea400080010ff */
[----:B--2---:R-:W-:Y:S05]  /*6780*/  @!P0 BRA `(.L_x_95) ;  /* 0xfffffffc00f08947 */ /* 0x004fea000383ffff */
[----:B------:R-:W-:Y:S05]  /*6790*/  BRA `(.L_x_27) ;  /* 0xffffffb000907947 */ /* 0x000fea000383ffff */
.L_x_32:
[----:B-1----:R1:W2:Y:S02]  /*67a0*/  SYNCS.PHASECHK.TRANS64.TRYWAIT P0, [R2+URZ+0x40], R3 ;  /* 0x00004003020075a7 */ /* 0x0022a400080011ff */
[----:B--2---:R-:W-:Y:S05]  /*67b0*/  @!P0 NANOSLEEP.SYNCS 0x989680 ;  /* 0x009896800000895d */ /* 0x004fea0003900000 */
[----:B------:R-:W2:Y:S02]  /*67c0*/  @!P0 SYNCS.PHASECHK.TRANS64 P0, [R2+URZ+0x40], R3 ;  /* 0x00004003020085a7 */ /* 0x000ea400080010ff */
[----:B--2---:R-:W-:Y:S05]  /*67d0*/  @!P0 BRA `(.L_x_32) ;  /* 0xfffffffc00f08947 */ /* 0x004fea000383ffff */
[----:B------:R-:W-:Y:S05]  /*67e0*/  BRA `(.L_x_96) ;  /* 0xffffffb400207947 */ /* 0x000fea000383ffff */
.L_x_36:
[----:B----4-:R-:W-:-:S07]  /*67f0*/  MOV R0, UR4 ;  /* 0x0000000400007c02 */ /* 0x010fce0008000f00 */
.L_x_97:
[----:B-1----:R1:W2:Y:S02]  /*6800*/  SYNCS.PHASECHK.TRANS64.TRYWAIT P0, [R0+URZ], R3 ;  /* 0x00000003000075a7 */ /* 0x0022a400080011ff */
[----:B--2---:R-:W-:Y:S05]  /*6810*/  @!P0 NANOSLEEP.SYNCS 0x989680 ;  /* 0x009896800000895d */ /* 0x004fea0003900000 */
[----:B------:R-:W2:Y:S02]  /*6820*/  @!P0 SYNCS.PHASECHK.TRANS64 P0, [R0+URZ], R3 ;  /* 0x00000003000085a7 */ /* 0x000ea400080010ff */
[----:B--2---:R-:W-:Y:S05]  /*6830*/  @!P0 BRA `(.L_x_97) ;  /* 0xfffffffc00f08947 */ /* 0x004fea000383ffff */
[----:B------:R-:W-:Y:S05]  /*6840*/  BRA `(.L_x_98) ;  /* 0xffffffb800907947 */ /* 0x000fea000383ffff */
.L_x_39:
[----:B-1----:R1:W2:Y:S02]  /*6850*/  SYNCS.PHASECHK.TRANS64.TRYWAIT P0, [R0+URZ+0xa0], R5 ;  /* 0x0000a005000075a7 */ /* 0x0022a400080011ff */
[----:B--2---:R-:W-:Y:S05]  /*6860*/  @!P0 NANOSLEEP.SYNCS 0x989680 ;  /* 0x009896800000895d */ /* 0x004fea0003900000 */
[----:B------:R-:W2:Y:S02]  /*6870*/  @!P0 SYNCS.PHASECHK.TRANS64 P0, [R0+URZ+0xa0], R5 ;  /* 0x0000a005000085a7 */ /* 0x000ea400080010ff */
[----:B--2---:R-:W-:Y:S05]  /*6880*/  @!P0 BRA `(.L_x_39) ;  /* 0xfffffffc00f08947 */ /* 0x004fea000383ffff */
[----:B------:R-:W-:Y:S05]  /*6890*/  BRA `(.L_x_99) ;  /* 0xffffffb800ec7947 */ /* 0x000fea000383ffff */
.L_x_40:
[----:B------:R-:W-:-:S07]  /*68a0*/  MOV R0, UR5 ;  /* 0x0000000500007c02 */ /* 0x000fce0008000f00 */
.L_x_100:
[----:B-1----:R1:W2:Y:S02]  /*68b0*/  SYNCS.PHASECHK.TRANS64.TRYWAIT P0, [R0+URZ+0x50], R5 ;  /* 0x00005005000075a7 */ /* 0x0022a400080011ff */
[----:B--2---:R-:W-:Y:S05]  /*68c0*/  @!P0 NANOSLEEP.SYNCS 0x989680 ;  /* 0x009896800000895d */ /* 0x004fea0003900000 */
[----:B------:R-:W2:Y:S02]  /*68d0*/  @!P0 SYNCS.PHASECHK.TRANS64 P0, [R0+URZ+0x50], R5 ;  /* 0x00005005000085a7 */ /* 0x000ea400080010ff */
[----:B--2---:R-:W-:Y:S05]  /*68e0*/  @!P0 BRA `(.L_x_100) ;  /* 0xfffffffc00f08947 */ /* 0x004fea000383ffff */
[----:B------:R-:W-:Y:S05]  /*68f0*/  BRA `(.L_x_101) ;  /* 0xffffffb800fc7947 */ /* 0x000fea000383ffff */
.L_x_41:
[----:B-1----:R1:W2:Y:S02]  /*6900*/  SYNCS.PHASECHK.TRANS64.TRYWAIT P1, [R0+URZ+0x40], R5 ;  /* 0x00004005000075a7 */ /* 0x0022a400080211ff */
[----:B--2---:R-:W-:Y:S05]  /*6910*/  @!P1 NANOSLEEP.SYNCS 0x989680 ;  /* 0x009896800000995d */ /* 0x004fea0003900000 */
[----:B------:R-:W2:Y:S02]  /*6920*/  @!P1 SYNCS.PHASECHK.TRANS64 P1, [R0+URZ+0x40], R5 ;  /* 0x00004005000095a7 */ /* 0x000ea400080210ff */
[----:B--2---:R-:W-:Y:S05]  /*6930*/  @!P1 BRA `(.L_x_41) ;  /* 0xfffffffc00f09947 */ /* 0x004fea000383ffff */
[----:B------:R-:W-:Y:S05]  /*6940*/  BRA `(.L_x_102) ;  /* 0xffffffbc002c7947 */ /* 0x000fea000383ffff */
.L_x_44:
[----:B------:R-:W-:-:S07]  /*6950*/  MOV R0, UR5 ;  /* 0x0000000500007c02 */ /* 0x000fce0008000f00 */
.L_x_103:
[----:B-1----:R1:W2:Y:S02]  /*6960*/  SYNCS.PHASECHK.TRANS64.TRYWAIT P0, [R0+URZ+0x50], R3 ;  /* 0x00005003000075a7 */ /* 0x0022a400080011ff */
[----:B--2---:R-:W-:Y:S05]  /*6970*/  @!P0 NANOSLEEP.SYNCS 0x989680 ;  /* 0x009896800000895d */ /* 0x004fea0003900000 */
[----:B------:R-:W2:Y:S02]  /*6980*/  @!P0 SYNCS.PHASECHK.TRANS64 P0, [R0+URZ+0x50], R3 ;  /* 0x00005003000085a7 */ /* 0x000ea400080010ff */
[----:B--2---:R-:W-:Y:S05]  /*6990*/  @!P0 BRA `(.L_x_103) ;  /* 0xfffffffc00f08947 */ /* 0x004fea000383ffff */
[----:B------:R-:W-:Y:S05]  /*69a0*/  BRA `(.L_x_43) ;  /* 0xffffffbc00807947 */ /* 0x000fea000383ffff */
.L_x_51:
[----:B-1----:R1:W2:Y:S02]  /*69b0*/  SYNCS.PHASECHK.TRANS64.TRYWAIT P1, [R0+URZ+0x40], R5 ;  /* 0x00004005000075a7 */ /* 0x0022a400080211ff */
[----:B--2---:R-:W-:Y:S05]  /*69c0*/  @!P1 NANOSLEEP.SYNCS 0x989680 ;  /* 0x009896800000995d */ /* 0x004fea0003900000 */
[----:B------:R-:W2:Y:S02]  /*69d0*/  @!P1 SYNCS.PHASECHK.TRANS64 P1, [R0+URZ+0x40], R5 ;  /* 0x00004005000095a7 */ /* 0x000ea400080210ff */
[----:B--2---:R-:W-:Y:S05]  /*69e0*/  @!P1 BRA `(.L_x_51) ;  /* 0xfffffffc00f09947 */ /* 0x004fea000383ffff */
[----:B------:R-:W-:Y:S05]  /*69f0*/  BRA `(.L_x_104) ;  /* 0xffffffc000d87947 */ /* 0x000fea000383ffff */
.L_x_52:
[----:B------:R-:W-:-:S07]  /*6a00*/  MOV R3, UR9 ;  /* 0x0000000900037c02 */ /* 0x000fce0008000f00 */
.L_x_105:
[----:B-1----:R1:W2:Y:S02]  /*6a10*/  SYNCS.PHASECHK.TRANS64.TRYWAIT P0, [R3+URZ+0x80], R0 ;  /* 0x00008000030075a7 */ /* 0x0022a400080011ff */
[----:B--2---:R-:W-:Y:S05]  /*6a20*/  @!P0 NANOSLEEP.SYNCS 0x989680 ;  /* 0x009896800000895d */ /* 0x004fea0003900000 */
[----:B------:R-:W2:Y:S02]  /*6a30*/  @!P0 SYNCS.PHASECHK.TRANS64 P0, [R3+URZ+0x80], R0 ;  /* 0x00008000030085a7 */ /* 0x000ea400080010ff */
[----:B--2---:R-:W-:Y:S05]  /*6a40*/  @!P0 BRA `(.L_x_105) ;  /* 0xfffffffc00f08947 */ /* 0x004fea000383ffff */
[----:B------:R-:W-:Y:S05]  /*6a50*/  BRA `(.L_x_106) ;  /* 0xffffffc4000c7947 */ /* 0x000fea000383ffff */
.L_x_55:
[----:B------:R-:W-:Y:S07]  /*6a60*/  MOV R0, UR7 ;  /* 0x0000000700007c02 */ /* 0x000fee0008000f00 */
.L_x_107:
[----:B-1----:R1:W2:Y:S02]  /*6a70*/  SYNCS.PHASECHK.TRANS64.TRYWAIT P0, [R0+URZ], R3 ;  /* 0x00000003000075a7 */ /* 0x0022a400080011ff */
[----:B--2---:R-:W-:Y:S05]  /*6a80*/  @!P0 NANOSLEEP.SYNCS 0x989680 ;  /* 0x009896800000895d */ /* 0x004fea0003900000 */
[----:B------:R-:W2:Y:S02]  /*6a90*/  @!P0 SYNCS.PHASECHK.TRANS64 P0, [R0+URZ], R3 ;  /* 0x00000003000085a7 */ /* 0x000ea400080010ff */
[----:B--2---:R-:W-:Y:S05]  /*6aa0*/  @!P0 BRA `(.L_x_107) ;  /* 0xfffffffc00f08947 */ /* 0x004fea000383ffff */
[----:B------:R-:W-:Y:S05]  /*6ab0*/  BRA `(.L_x_54) ;  /* 0xffffffc4002c7947 */ /* 0x000fea000383ffff */
.L_x_58:
[----:B------:R-:W-:-:S07]  /*6ac0*/  MOV R0, UR5 ;  /* 0x0000000500007c02 */ /* 0x000fce0008000f00 */
.L_x_108:
[----:B--2---:R2:W3:Y:S02]  /*6ad0*/  SYNCS.PHASECHK.TRANS64.TRYWAIT P0, [R0+URZ], R3 ;  /* 0x00000003000075a7 */ /* 0x0044e400080011ff */
[----:B---3--:R-:W-:Y:S05]  /*6ae0*/  @!P0 NANOSLEEP.SYNCS 0x989680 ;  /* 0x009896800000895d */ /* 0x008fea0003900000 */
[----:B------:R-:W3:Y:S02]  /*6af0*/  @!P0 SYNCS.PHASECHK.TRANS64 P0, [R0+URZ], R3 ;  /* 0x00000003000085a7 */ /* 0x000ee400080010ff */
[----:B---3--:R-:W-:Y:S05]  /*6b00*/  @!P0 BRA `(.L_x_108) ;  /* 0xfffffffc00f08947 */ /* 0x008fea000383ffff */
[----:B------:R-:W-:Y:S05]  /*6b10*/  BRA `(.L_x_109) ;  /* 0xffffffc400cc7947 */ /* 0x000fea000383ffff */
.L_x_59:
[----:B------:R-:W-:-:S07]  /*6b20*/  MOV R0, UR5 ;  /* 0x0000000500007c02 */ /* 0x000fce0008000f00 */
.L_x_110:
[----:B--2---:R2:W3:Y:S02]  /*6b30*/  SYNCS.PHASECHK.TRANS64.TRYWAIT P0, [R0+URZ], R3 ;  /* 0x00000003000075a7 */ /* 0x0044e400080011ff */
[----:B---3--:R-:W-:Y:S05]  /*6b40*/  @!P0 NANOSLEEP.SYNCS 0x989680 ;  /* 0x009896800000895d */ /* 0x008fea0003900000 */
[----:B------:R-:W3:Y:S02]  /*6b50*/  @!P0 SYNCS.PHASECHK.TRANS64 P0, [R0+URZ], R3 ;  /* 0x00000003000085a7 */ /* 0x000ee400080010ff */
[----:B---3--:R-:W-:Y:S05]  /*6b60*/  @!P0 BRA `(.L_x_110) ;  /* 0xfffffffc00f08947 */ /* 0x008fea000383ffff */
[----:B------:R-:W-:Y:S05]  /*6b70*/  BRA `(.L_x_111) ;  /* 0xffffffc400d87947 */ /* 0x000fea000383ffff */
.L_x_60:
[----:B------:R-:W-:-:S07]  /*6b80*/  MOV R0, UR5 ;  /* 0x0000000500007c02 */ /* 0x000fce0008000f00 */
.L_x_112:
[----:B--2---:R2:W3:Y:S02]  /*6b90*/  SYNCS.PHASECHK.TRANS64.TRYWAIT P0, [R0+URZ], R3 ;  /* 0x00000003000075a7 */ /* 0x0044e400080011ff */
[----:B---3--:R-:W-:Y:S05]  /*6ba0*/  @!P0 NANOSLEEP.SYNCS 0x989680 ;  /* 0x009896800000895d */ /* 0x008fea0003900000 */
[----:B------:R-:W3:Y:S02]  /*6bb0*/  @!P0 SYNCS.PHASECHK.TRANS64 P0, [R0+URZ], R3 ;  /* 0x00000003000085a7 */ /* 0x000ee400080010ff */
[----:B---3--:R-:W-:Y:S05]  /*6bc0*/  @!P0 BRA `(.L_x_112) ;  /* 0xfffffffc00f08947 */ /* 0x008fea000383ffff */
[----:B------:R-:W-:Y:S05]  /*6bd0*/  BRA `(.L_x_113) ;  /* 0xffffffc400e47947 */ /* 0x000fea000383ffff */
.L_x_61:
[----:B------:R-:W-:-:S07]  /*6be0*/  MOV R0, UR7 ;  /* 0x0000000700007c02 */ /* 0x000fce0008000f00 */
.L_x_114:
[----:B--2---:R2:W3:Y:S02]  /*6bf0*/  SYNCS.PHASECHK.TRANS64.TRYWAIT P0, [R0+URZ], R3 ;  /* 0x00000003000075a7 */ /* 0x0044e400080011ff */
[----:B---3--:R-:W-:Y:S05]  /*6c00*/  @!P0 NANOSLEEP.SYNCS 0x989680 ;  /* 0x009896800000895d */ /* 0x008fea0003900000 */
[----:B------:R-:W3:Y:S02]  /*6c10*/  @!P0 SYNCS.PHASECHK.TRANS64 P0, [R0+URZ], R3 ;  /* 0x00000003000085a7 */ /* 0x000ee400080010ff */
[----:B---3--:R-:W-:Y:S05]  /*6c20*/  @!P0 BRA `(.L_x_114) ;  /* 0xfffffffc00f08947 */ /* 0x008fea000383ffff */
[----:B------:R-:W-:Y:S05]  /*6c30*/  BRA `(.L_x_115) ;  /* 0xffffffc400f07947 */ /* 0x000fea000383ffff */
.L_x_66:
[----:B---3--:R3:W1:Y:S02]  /*6c40*/  SYNCS.PHASECHK.TRANS64.TRYWAIT P0, [R0+URZ+0x40], R3 ;  /* 0x00004003000075a7 */ /* 0x00866400080011ff */
[----:B-1----:R-:W-:Y:S05]  /*6c50*/  @!P0 NANOSLEEP.SYNCS 0x989680 ;  /* 0x009896800000895d */ /* 0x002fea0003900000 */
[----:B------:R-:W1:Y:S02]  /*6c60*/  @!P0 SYNCS.PHASECHK.TRANS64 P0, [R0+URZ+0x40], R3 ;  /* 0x00004003000085a7 */ /* 0x000e6400080010ff */
[----:B-1----:R-:W-:Y:S05]  /*6c70*/  @!P0 BRA `(.L_x_66) ;  /* 0xfffffffc00f08947 */ /* 0x002fea000383ffff */
[----:B------:R-:W-:Y:S05]  /*6c80*/  BRA `(.L_x_116) ;  /* 0xffffffc800ec7947 */ /* 0x000fea000383ffff */
.L_x_69:
[----:B------:R-:W-:Y:S07]  /*6c90*/  MOV R0, UR6 ;  /* 0x0000000600007c02 */ /* 0x000fee0008000f00 */
.L_x_117:
[----:B-1----:R1:W3:Y:S02]  /*6ca0*/  SYNCS.PHASECHK.TRANS64.TRYWAIT P0, [R0+URZ+0x38], R3 ;  /* 0x00003803000075a7 */ /* 0x0022e400080011ff */
[----:B---3--:R-:W-:Y:S05]  /*6cb0*/  @!P0 NANOSLEEP.SYNCS 0x989680 ;  /* 0x009896800000895d */ /* 0x008fea0003900000 */
[----:B------:R-:W3:Y:S02]  /*6cc0*/  @!P0 SYNCS.PHASECHK.TRANS64 P0, [R0+URZ+0x38], R3 ;  /* 0x00003803000085a7 */ /* 0x000ee400080010ff */
[----:B---3--:R-:W-:Y:S05]  /*6cd0*/  @!P0 BRA `(.L_x_117) ;  /* 0xfffffffc00f08947 */ /* 0x008fea000383ffff */
[----:B------:R-:W-:Y:S05]  /*6ce0*/  BRA `(.L_x_68) ;  /* 0xffffffcc00d87947 */ /* 0x000fea000383ffff */
.L_x_72:
[----:B------:R-:W-:Y:S07]  /*6cf0*/  MOV R3, UR6 ;  /* 0x0000000600037c02 */ /* 0x000fee0008000f00 */
.L_x_118:
[----:B-1----:R1:W2:Y:S02]  /*6d00*/  SYNCS.PHASECHK.TRANS64.TRYWAIT P2, [R3+URZ+0x28], R26 ;  /* 0x0000281a030075a7 */ /* 0x0022a400080411ff */
[----:B--2---:R-:W-:Y:S05]  /*6d10*/  @!P2 NANOSLEEP.SYNCS 0x989680 ;  /* 0x009896800000a95d */ /* 0x004fea0003900000 */
[----:B------:R-:W2:Y:S02]  /*6d20*/  @!P2 SYNCS.PHASECHK.TRANS64 P2, [R3+URZ+0x28], R26 ;  /* 0x0000281a0300a5a7 */ /* 0x000ea400080410ff */
[----:B--2---:R-:W-:Y:S05]  /*6d30*/  @!P2 BRA `(.L_x_118) ;  /* 0xfffffffc00f0a947 */ /* 0x004fea000383ffff */
[----:B------:R-:W-:Y:S05]  /*6d40*/  BRA `(.L_x_119) ;  /* 0xffffffd0006c7947 */ /* 0x000fea000383ffff */
.L_x_75:
[----:B--2---:R2:W4:Y:S02]  /*6d50*/  SYNCS.PHASECHK.TRANS64.TRYWAIT P0, [R0+URZ+0x40], R3 ;  /* 0x00004003000075a7 */ /* 0x00452400080011ff */
[----:B----4-:R-:W-:Y:S05]  /*6d60*/  @!P0 NANOSLEEP.SYNCS 0x989680 ;  /* 0x009896800000895d */ /* 0x010fea0003900000 */
[----:B------:R-:W4:Y:S02]  /*6d70*/  @!P0 SYNCS.PHASECHK.TRANS64 P0, [R0+URZ+0x40], R3 ;  /* 0x00004003000085a7 */ /* 0x000f2400080010ff */
[----:B----4-:R-:W-:Y:S05]  /*6d80*/  @!P0 BRA `(.L_x_75) ;  /* 0xfffffffc00f08947 */ /* 0x010fea000383ffff */
[----:B------:R-:W-:Y:S05]  /*6d90*/  BRA `(.L_x_120) ;  /* 0xffffffd400bc7947 */ /* 0x000fea000383ffff */
.L_x_86:
[----:B-1----:R-:W-:Y:S04]  /*6da0*/  MOV R0, UR43 ;  /* 0x0000002b00007c02 */ /* 0x002fe80008000f00 */
[----:B------:R1:W2:Y:S03]  /*6db0*/  SYNCS.PHASECHK.TRANS64.TRYWAIT P1, [R0+URZ+0x20], R3 ;  /* 0x00002003000075a7 */ /* 0x0002a600080211ff */
[----:B--2---:R-:W-:Y:S05]  /*6dc0*/  @!P1 NANOSLEEP.SYNCS 0x989680 ;  /* 0x009896800000995d */ /* 0x004fea0003900000 */
[----:B------:R-:W2:Y:S02]  /*6dd0*/  @!P1 SYNCS.PHASECHK.TRANS64 P1, [R0+URZ+0x20], R3 ;  /* 0x00002003000095a7 */ /* 0x000ea400080210ff */
[----:B--2---:R-:W-:Y:S05]  /*6de0*/  @!P1 BRA `(.L_x_86) ;  /* 0xfffffffc00ec9947 */ /* 0x004fea000383ffff */
[----:B------:R-:W-:Y:S05]  /*6df0*/  BRA `(.L_x_85) ;  /* 0xffffffe000b87947 */ /* 0x000fea000383ffff */
.L_x_88:
[----:B------:R1:W1:Y:S02]  /*6e00*/  SYNCS.PHASECHK.TRANS64.TRYWAIT P1, [R156+URZ+0x60], R5 ;  /* 0x000060059c0075a7 */ /* 0x00026400080211ff */
[----:B-1----:R-:W-:Y:S05]  /*6e10*/  @!P1 NANOSLEEP.SYNCS 0x989680 ;  /* 0x009896800000995d */ /* 0x002fea0003900000 */
[----:B------:R-:W1:Y:S02]  /*6e20*/  @!P1 SYNCS.PHASECHK.TRANS64 P1, [R156+URZ+0x60], R5 ;  /* 0x000060059c0095a7 */ /* 0x000e6400080210ff */
[----:B-1----:R-:W-:Y:S05]  /*6e30*/  @!P1 BRA `(.L_x_88) ;  /* 0xfffffffc00f09947 */ /* 0x002fea000383ffff */
[----:B------:R-:W-:Y:S05]  /*6e40*/  BRA `(.L_x_87) ;  /* 0xffffffe000fc7947 */ /* 0x000fea000383ffff */
        .weak           $__internal_0_$__cuda_sm10x_tcgen05_guardrail_trap_col_being_dealloced_not_returned_by_alloc
        .type           $__internal_0_$__cuda_sm10x_tcgen05_guardrail_trap_col_being_dealloced_not_returned_by_alloc,@function
        .size           $__internal_0_$__cuda_sm10x_tcgen05_guardrail_trap_col_being_dealloced_not_returned_by_alloc,($__internal_1_$__cuda_sm10x_tcgen05_guardrail_trap_phase_invalid_during_alloc - $__internal_0_$__cuda_sm10x_tcgen05_guardrail_trap_col_being_dealloced_not_returned_by_alloc)
$__internal_0_$__cuda_sm10x_tcgen05_guardrail_trap_col_being_dealloced_not_returned_by_alloc:
[----:B------:R-:W-:Y:S05]  /*6e50*/  BPT.TRAP 0x1 ;  /* 0x000000040000795c */ /* 0x000fea0000300000 */
[----:B------:R-:W-:-:S04]  /*6e60*/  HFMA2 R3, -RZ, RZ, 0, 0 ;  /* 0x00000000ff037431 */ /* 0x000fc800000001ff */
[----:B------:R-:W-:Y:S05]  /*6e70*/  RET.REL.NODEC R2 `(_ZN7cutlass13device_kernelINS_4gemm6kernel13GemmUniversalIN4cute5tupleIJiiiiEEENS1_10collective13CollectiveMmaINS1_35MainloopSm100TmaUmmaWarpSpecializedILi2ELi2ELi4ENS5_IJNS4_1CILi1EEESB_SB_EEEEENS5_IJNSA_ILi128EEENSA_ILi64EEENSA_ILi32EEEEEENS_12float_e5m2_tENS5_IJlSB_lEEESI_SJ_NS4_8TiledMMAINS4_8MMA_AtomIJNS4_10MMA_TraitsINS4_19SM100_MMA_F8F6F4_SSEJSI_SI_fSE_SF_NS4_17integral_constantINS4_4UMMA5MajorELSQ_0EEESR_NSO_INSP_7ScaleInELSS_0EEEST_EEEEEENS4_6LayoutISC_NS5_IJNSA_ILi0EEESX_SX_EEEEENS5_IJNS4_10UnderscoreES10_S10_EEEEENS4_13SM90_TMA_LOADENS4_14ComposedLayoutINS4_7SwizzleILi1ELi4ELi3EEENS4_18smem_ptr_flag_bitsILi8EEENSW_INS5_IJNSA_ILi8EEESG_EEENS5_IJSG_SB_EEEEEEEvNS4_8identityES13_S1D_vS1E_EENS_8epilogue10collective18CollectiveEpilogueINS1G_23Sm100TmaWarpSpecializedILi1ELi1ELi64ELb0ELb0EEEJSH_NS5_IJNSW_ISE_SB_EENSW_ISF_SB_EEEEESI_SJ_SI_SJ_NS1G_6fusion15FusionCallbacksIS1K_NS1O_17LinearCombinationISI_fSI_fLNS_15FloatRoundStyleE2EEESH_S1N_JEEENS4_5SM1004TMEM4LOAD26SM100_TMEM_LOAD_32dp32b64xES13_NS14_INS15_ILi2ELi4ELi3EEES18_NSW_INS5_IJS19_SF_EEENS5_IJSF_SB_EEEEEEENS4_39AutoVectorizingCopyWithAssumedAlignmentILi128EEENS4_14SM90_TMA_STOREES22_S24_S24_EEEvvEEEEvNT_6ParamsE) ;  /* 0xffffff9002607950 */ /* 0x000fea0003c3ffff */
        .weak           $__internal_1_$__cuda_sm10x_tcgen05_guardrail_trap_phase_invalid_during_alloc
        .type           $__internal_1_$__cuda_sm10x_tcgen05_guardrail_trap_phase_invalid_during_alloc,@function
        .size           $__internal_1_$__cuda_sm10x_tcgen05_guardrail_trap_phase_invalid_during_alloc,($__internal_2_$__cuda_sm10x_tcgen05_guardrail_trap_unallocated_columns_being_dealloced - $__internal_1_$__cuda_sm10x_tcgen05_guardrail_trap_phase_invalid_during_alloc)
$__internal_1_$__cuda_sm10x_tcgen05_guardrail_trap_phase_invalid_during_alloc:
[----:B------:R-:W-:Y:S05]  /*6e80*/  BPT.TRAP 0x1 ;  /* 0x000000040000795c */ /* 0x000fea0000300000 */
[----:B------:R-:W-:-:S04]  /*6e90*/  MOV R3, 0x0 ;  /* 0x0000000000037802 */ /* 0x000fc80000000f00 */
[----:B------:R-:W-:Y:S05]  /*6ea0*/  RET.REL.NODEC R2 `(_ZN7cutlass13device_kernelINS_4gemm6kernel13GemmUniversalIN4cute5tupleIJiiiiEEENS1_10collective13CollectiveMmaINS1_35MainloopSm100TmaUmmaWarpSpecializedILi2ELi2ELi4ENS5_IJNS4_1CILi1EEESB_SB_EEEEENS5_IJNSA_ILi128EEENSA_ILi64EEENSA_ILi32EEEEEENS_12float_e5m2_tENS5_IJlSB_lEEESI_SJ_NS4_8TiledMMAINS4_8MMA_AtomIJNS4_10MMA_TraitsINS4_19SM100_MMA_F8F6F4_SSEJSI_SI_fSE_SF_NS4_17integral_constantINS4_4UMMA5MajorELSQ_0EEESR_NSO_INSP_7ScaleInELSS_0EEEST_EEEEEENS4_6LayoutISC_NS5_IJNSA_ILi0EEESX_SX_EEEEENS5_IJNS4_10UnderscoreES10_S10_EEEEENS4_13SM90_TMA_LOADENS4_14ComposedLayoutINS4_7SwizzleILi1ELi4ELi3EEENS4_18smem_ptr_flag_bitsILi8EEENSW_INS5_IJNSA_ILi8EEESG_EEENS5_IJSG_SB_EEEEEEEvNS4_8identityES13_S1D_vS1E_EENS_8epilogue10collective18CollectiveEpilogueINS1G_23Sm100TmaWarpSpecializedILi1ELi1ELi64ELb0ELb0EEEJSH_NS5_IJNSW_ISE_SB_EENSW_ISF_SB_EEEEESI_SJ_SI_SJ_NS1G_6fusion15FusionCallbacksIS1K_NS1O_17LinearCombinationISI_fSI_fLNS_15FloatRoundStyleE2EEESH_S1N_JEEENS4_5SM1004TMEM4LOAD26SM100_TMEM_LOAD_32dp32b64xES13_NS14_INS15_ILi2ELi4ELi3EEES18_NSW_INS5_IJS19_SF_EEENS5_IJSF_SB_EEEEEEENS4_39AutoVectorizingCopyWithAssumedAlignmentILi128EEENS4_14SM90_TMA_STOREES22_S24_S24_EEEvvEEEEvNT_6ParamsE) ;  /* 0xffffff9002547950 */ /* 0x000fea0003c3ffff */
        .weak           $__internal_2_$__cuda_sm10x_tcgen05_guardrail_trap_unallocated_columns_being_dealloced
        .type           $__internal_2_$__cuda_sm10x_tcgen05_guardrail_trap_unallocated_columns_being_dealloced,@function
        .size           $__internal_2_$__cuda_sm10x_tcgen05_guardrail_trap_unallocated_columns_being_dealloced,(.L_x_122 - $__internal_2_$__cuda_sm10x_tcgen05_guardrail_trap_unallocated_columns_being_dealloced)
$__internal_2_$__cuda_sm10x_tcgen05_guardrail_trap_unallocated_columns_being_dealloced:
[----:B------:R-:W-:Y:S05]  /*6eb0*/  BPT.TRAP 0x1 ;  /* 0x000000040000795c */ /* 0x000fea0000300000 */
[----:B------:R-:W-:-:S04]  /*6ec0*/  HFMA2 R3, -RZ, RZ, 0, 0 ;  /* 0x00000000ff037431 */ /* 0x000fc800000001ff */
[----:B------:R-:W-:Y:S05]  /*6ed0*/  RET.REL.NODEC R2 `(_ZN7cutlass13device_kernelINS_4gemm6kernel13GemmUniversalIN4cute5tupleIJiiiiEEENS1_10collective13CollectiveMmaINS1_35MainloopSm100TmaUmmaWarpSpecializedILi2ELi2ELi4ENS5_IJNS4_1CILi1EEESB_SB_EEEEENS5_IJNSA_ILi128EEENSA_ILi64EEENSA_ILi32EEEEEENS_12float_e5m2_tENS5_IJlSB_lEEESI_SJ_NS4_8TiledMMAINS4_8MMA_AtomIJNS4_10MMA_TraitsINS4_19SM100_MMA_F8F6F4_SSEJSI_SI_fSE_SF_NS4_17integral_constantINS4_4UMMA5MajorELSQ_0EEESR_NSO_INSP_7ScaleInELSS_0EEEST_EEEEEENS4_6LayoutISC_NS5_IJNSA_ILi0EEESX_SX_EEEEENS5_IJNS4_10UnderscoreES10_S10_EEEEENS4_13SM90_TMA_LOADENS4_14ComposedLayoutINS4_7SwizzleILi1ELi4ELi3EEENS4_18smem_ptr_flag_bitsILi8EEENSW_INS5_IJNSA_ILi8EEESG_EEENS5_IJSG_SB_EEEEEEEvNS4_8identityES13_S1D_vS1E_EENS_8epilogue10collective18CollectiveEpilogueINS1G_23Sm100TmaWarpSpecializedILi1ELi1ELi64ELb0ELb0EEEJSH_NS5_IJNSW_ISE_SB_EENSW_ISF_SB_EEEEESI_SJ_SI_SJ_NS1G_6fusion15FusionCallbacksIS1K_NS1O_17LinearCombinationISI_fSI_fLNS_15FloatRoundStyleE2EEESH_S1N_JEEENS4_5SM1004TMEM4LOAD26SM100_TMEM_LOAD_32dp32b64xES13_NS14_INS15_ILi2ELi4ELi3EEES18_NSW_INS5_IJS19_SF_EEENS5_IJSF_SB_EEEEEEENS4_39AutoVectorizingCopyWithAssumedAlignmentILi128EEENS4_14SM90_TMA_STOREES22_S24_S24_EEEvvEEEEvNT_6ParamsE) ;  /* 0xffffff9002487950 */ /* 0x000fea0003c3ffff */
.L_x_121:
[----:B------:R-:W-:-:S00]  /*6ee0*/  BRA `(.L_x_121) ;  /* 0xfffffffc00fc7947 */ /* 0x000fc0000383ffff */
[----:B------:R-:W-:-:S00]  /*6ef0*/  NOP ;  /* 0x0000000000007918 */ /* 0x000fc00000000000 */
        /* <DEDUP_REMOVED lines=8> */
.L_x_122:


//--------------------- .nv.global.init           --------------------------
	.section	.nv.global.init,"aw",@progbits
.nv.global.init:
	.type		$str$27,@object
	.size		$str$27,($str$28 - $str$27)
$str$27:
        /*0000*/ 	.byte	0x28, 0x61, 0x64, 0x64, 0x72, 0x65, 0x73, 0x73, 0x20, 0x26, 0x20, 0x6d, 0x61, 0x73, 0x6b, 0x29
        /*0010*/ 	.byte	0x20, 0x3d, 0x3d, 0x20, 0x30, 0x00
	.type		$str$28,@object
	.size		$str$28,($str$26 - $str$28)
$str$28:
        /*0016*/ 	.byte	0x2f, 0x74, 0x6d, 0x70, 0x2f, 0x63, 0x75, 0x74, 0x6c, 0x61, 0x73, 0x73, 0x5f, 0x73, 0x77, 0x65
        /*0026*/ 	.byte	0x65, 0x70, 0x5f, 0x73, 0x72, 0x63, 0x2f, 0x69, 0x6e, 0x63, 0x6c, 0x75, 0x64, 0x65, 0x2f, 0x63
        /*0036*/ 	.byte	0x75, 0x74, 0x65, 0x2f, 0x70, 0x6f, 0x69, 0x6e, 0x74, 0x65, 0x72, 0x5f, 0x66, 0x6c, 0x61, 0x67
        /*0046*/ 	.byte	0x67, 0x65, 0x64, 0x2e, 0x68, 0x70, 0x70, 0x00
	.type		$str$26,@object
	.size		$str$26,($str$25 - $str$26)
$str$26:
        /*004e*/ 	.byte	0x2f, 0x74, 0x6d, 0x70, 0x2f, 0x63, 0x75, 0x74, 0x6c, 0x61, 0x73, 0x73, 0x5f, 0x73, 0x77, 0x65
        /*005e*/ 	.byte	0x65, 0x70, 0x5f, 0x73, 0x72, 0x63, 0x2f, 0x69, 0x6e, 0x63, 0x6c, 0x75, 0x64, 0x65, 0x2f, 0x63
        /*006e*/ 	.byte	0x75, 0x74, 0x65, 0x2f, 0x61, 0x74, 0x6f, 0x6d, 0x2f, 0x63, 0x6f, 0x70, 0x79, 0x5f, 0x74, 0x72
        /*007e*/ 	.byte	0x61, 0x69, 0x74, 0x73, 0x5f, 0x73, 0x6d, 0x31, 0x30, 0x30, 0x2e, 0x68, 0x70, 0x70, 0x00
	.type		$str$25,@object
	.size		$str$25,(__unnamed_1 - $str$25)
$str$25:
        /*008d*/ 	.byte	0x28, 0x28, 0x75, 0x69, 0x6e, 0x74, 0x33, 0x32, 0x5f, 0x74, 0x28, 0x74, 0x68, 0x72, 0x65, 0x61
        /*009d*/ 	.byte	0x64, 0x49, 0x64, 0x78, 0x2e, 0x78, 0x29, 0x20, 0x2f, 0x20, 0x33, 0x32, 0x29, 0x20, 0x25, 0x20
        /*00ad*/ 	.byte	0x34, 0x29, 0x20, 0x3d, 0x3d, 0x20, 0x28, 0x28, 0x28, 0x74, 0x6d, 0x65, 0x6d, 0x5f, 0x61, 0x64
        /*00bd*/ 	.byte	0x64, 0x72, 0x20, 0x3e, 0x3e, 0x20, 0x31, 0x36, 0x29, 0x20, 0x2f, 0x20, 0x33, 0x32, 0x29, 0x20
        /*00cd*/ 	.byte	0x25, 0x20, 0x34, 0x29, 0x00
	.type		__unnamed_1,@object
	.size		__unnamed_1,(__unnamed_2 - __unnamed_1)
__unnamed_1:
        /*00d2*/ 	.byte	0x61, 0x75, 0x74, 0x6f, 0x20, 0x63, 0x75, 0x74, 0x65, 0x3a, 0x3a, 0x61, 0x73, 0x5f, 0x70, 0x6f
        /* <DEDUP_REMOVED lines=24> */
        /*0262*/ 	.byte	0x43, 0x3c, 0x38, 0x31, 0x39, 0x32, 0x3e, 0x3e, 0x3e, 0x3e, 0x5d, 0x00
	.type		__unnamed_2,@object
	.size		__unnamed_2,(.L_2 - __unnamed_2)
__unnamed_2:
        /* <DEDUP_REMOVED lines=42> */
        /*050e*/ 	.byte	0x3e, 0x3e, 0x3e, 0x3e, 0x5d, 0x00
.L_2:


//--------------------- .nv.shared._ZN7cutlass13device_kernelINS_4gemm6kernel13GemmUniversalIN4cute5tupleIJiiiiEEENS1_10collective13CollectiveMmaINS1_35MainloopSm100TmaUmmaWarpSpecializedILi2ELi2ELi4ENS5_IJNS4_1CILi1EEESB_SB_EEEEENS5_IJNSA_ILi128EEENSA_ILi64EEENSA_ILi32EEEEEENS_12float_e5m2_tENS5_IJlSB_lEEESI_SJ_NS4_8TiledMMAINS4_8MMA_AtomIJNS4_10MMA_TraitsINS4_19SM100_MMA_F8F6F4_SSEJSI_SI_fSE_SF_NS4_17integral_constantINS4_4UMMA5MajorELSQ_0EEESR_NSO_INSP_7ScaleInELSS_0EEEST_EEEEEENS4_6LayoutISC_NS5_IJNSA_ILi0EEESX_SX_EEEEENS5_IJNS4_10UnderscoreES10_S10_EEEEENS4_13SM90_TMA_LOADENS4_14ComposedLayoutINS4_7SwizzleILi1ELi4ELi3EEENS4_18smem_ptr_flag_bitsILi8EEENSW_INS5_IJNSA_ILi8EEESG_EEENS5_IJSG_SB_EEEEEEEvNS4_8identityES13_S1D_vS1E_EENS_8epilogue10collective18CollectiveEpilogueINS1G_23Sm100TmaWarpSpecializedILi1ELi1ELi64ELb0ELb0EEEJSH_NS5_IJNSW_ISE_SB_EENSW_ISF_SB_EEEEESI_SJ_SI_SJ_NS1G_6fusion15FusionCallbacksIS1K_NS1O_17LinearCombinationISI_fSI_fLNS_15FloatRoundStyleE2EEESH_S1N_JEEENS4_5SM1004TMEM4LOAD26SM100_TMEM_LOAD_32dp32b64xES13_NS14_INS15_ILi2ELi4ELi3EEES18_NSW_INS5_IJS19_SF_EEENS5_IJSF_SB_EEEEEEENS4_39AutoVectorizingCopyWithAssumedAlignmentILi128EEENS4_14SM90_TMA_STOREES22_S24_S24_EEEvvEEEEvNT_6ParamsE --------------------------
	.section	.nv.shared._ZN7cutlass13device_kernelINS_4gemm6kernel13GemmUniversalIN4cute5tupleIJiiiiEEENS1_10collective13CollectiveMmaINS1_35MainloopSm100TmaUmmaWarpSpecializedILi2ELi2ELi4ENS5_IJNS4_1CILi1EEESB_SB_EEEEENS5_IJNSA_ILi128EEENSA_ILi64EEENSA_ILi32EEEEEENS_12float_e5m2_tENS5_IJlSB_lEEESI_SJ_NS4_8TiledMMAINS4_8MMA_AtomIJNS4_10MMA_TraitsINS4_19SM100_MMA_F8F6F4_SSEJSI_SI_fSE_SF_NS4_17integral_constantINS4_4UMMA5MajorELSQ_0EEESR_NSO_INSP_7ScaleInELSS_0EEEST_EEEEEENS4_6LayoutISC_NS5_IJNSA_ILi0EEESX_SX_EEEEENS5_IJNS4_10UnderscoreES10_S10_EEEEENS4_13SM90_TMA_LOADENS4_14ComposedLayoutINS4_7SwizzleILi1ELi4ELi3EEENS4_18smem_ptr_flag_bitsILi8EEENSW_INS5_IJNSA_ILi8EEESG_EEENS5_IJSG_SB_EEEEEEEvNS4_8identityES13_S1D_vS1E_EENS_8epilogue10collective18CollectiveEpilogueINS1G_23Sm100TmaWarpSpecializedILi1ELi1ELi64ELb0ELb0EEEJSH_NS5_IJNSW_ISE_SB_EENSW_ISF_SB_EEEEESI_SJ_SI_SJ_NS1G_6fusion15FusionCallbacksIS1K_NS1O_17LinearCombinationISI_fSI_fLNS_15FloatRoundStyleE2EEESH_S1N_JEEENS4_5SM1004TMEM4LOAD26SM100_TMEM_LOAD_32dp32b64xES13_NS14_INS15_ILi2ELi4ELi3EEES18_NSW_INS5_IJS19_SF_EEENS5_IJSF_SB_EEEEEEENS4_39AutoVectorizingCopyWithAssumedAlignmentILi128EEENS4_14SM90_TMA_STOREES22_S24_S24_EEEvvEEEEvNT_6ParamsE,"aw",@nobits
	.sectionflags	@""
	.align	16
	.zero		1024


//--------------------- .nv.shared.reserved.0     --------------------------
	.section	.nv.shared.reserved.0,"aw",@nobits
	.weak		__nv_reservedSMEM_offset_0_alias
	.size		__nv_reservedSMEM_offset_0_alias, 0, 64
	.other		__nv_reservedSMEM_offset_0_alias,@"STO_CUDA_RESERVED_SHARED STV_DEFAULT"
__nv_reservedSMEM_offset_0_alias:
	.zero		0
.nv.shared.reserved.0:
	.zero		64
	.weak		__nv_reservedSMEM_tcgen05_partition
	.type		__nv_reservedSMEM_tcgen05_partition,@object
	.size		__nv_reservedSMEM_tcgen05_partition,(.L_0 - __nv_reservedSMEM_tcgen05_partition)
__nv_reservedSMEM_tcgen05_partition:
	.zero		32
.L_0:


//--------------------- .nv.global                --------------------------
	.section	.nv.global,"aw",@nobits
.nv.global:
	.type		_ZN40_INTERNAL_d433e2d2_4_k_cu_c58b7125_319624cute1_E,@object
	.size		_ZN40_INTERNAL_d433e2d2_4_k_cu_c58b7125_319624cute1_E,(_ZN40_INTERNAL_d433e2d2_4_k_cu_c58b7125_319624cuda3std3__45__cpo6cbeginE - _ZN40_INTERNAL_d433e2d2_4_k_cu_c58b7125_319624cute1_E)
_ZN40_INTERNAL_d433e2d2_4_k_cu_c58b7125_319624cute1_E:
	.zero		1
	.type		_ZN40_INTERNAL_d433e2d2_4_k_cu_c58b7125_319624cuda3std3__45__cpo6cbeginE,@object
	.size		_ZN40_INTERNAL_d433e2d2_4_k_cu_c58b7125_319624cuda3std3__45__cpo6cbeginE,(_ZN40_INTERNAL_d433e2d2_4_k_cu_c58b7125_319624cuda3std3__48in_placeE - _ZN40_INTERNAL_d433e2d2_4_k_cu_c58b7125_319624cuda3std3__45__cpo6cbeginE)
_ZN40_INTERNAL_d433e2d2_4_k_cu_c58b7125_319624cuda3std3__45__cpo6cbeginE:
	.zero		1
	.type		_ZN40_INTERNAL_d433e2d2_4_k_cu_c58b7125_319624cuda3std3__48in_placeE,@object
	.size		_ZN40_INTERNAL_d433e2d2_4_k_cu_c58b7125_319624cuda3std3__48in_placeE,(_ZN40_INTERNAL_d433e2d2_4_k_cu_c58b7125_319624cuda3std6ranges3__45__cpo9iter_moveE - _ZN40_INTERNAL_d433e2d2_4_k_cu_c58b7125_319624cuda3std3__48in_placeE)
_ZN40_INTERNAL_d433e2d2_4_k_cu_c58b7125_319624cuda3std3__48in_placeE:
	.zero		1
	.type		_ZN40_INTERNAL_d433e2d2_4_k_cu_c58b7125_319624cuda3std6ranges3__45__cpo9iter_moveE,@object
	.size		_ZN40_INTERNAL_d433e2d2_4_k_cu_c58b7125_319624cuda3std6ranges3__45__cpo9iter_moveE,(_ZN40_INTERNAL_d433e2d2_4_k_cu_c58b7125_319624cuda3std3__45__cpo5beginE - _ZN40_INTERNAL_d433e2d2_4_k_cu_c58b7125_319624cuda3std6ranges3__45__cpo9iter_moveE)
_ZN40_INTERNAL_d433e2d2_4_k_cu_c58b7125_319624cuda3std6ranges3__45__cpo9iter_moveE:
	.zero		1
	.type		_ZN40_INTERNAL_d433e2d2_4_k_cu_c58b7125_319624cuda3std3__45__cpo5beginE,@object
	.size		_ZN40_INTERNAL_d433e2d2_4_k_cu_c58b7125_319624cuda3std3__45__cpo5beginE,(_ZN40_INTERNAL_d433e2d2_4_k_cu_c58b7125_319624cuda3std3__442_GLOBAL__N__d433e2d2_4_k_cu_c58b7125_319626ignoreE - _ZN40_INTERNAL_d433e2d2_4_k_cu_c58b7125_319624cuda3std3__45__cpo5beginE)
_ZN40_INTERNAL_d433e2d2_4_k_cu_c58b7125_319624cuda3std3__45__cpo5beginE:
	.zero		1
	.type		_ZN40_INTERNAL_d433e2d2_4_k_cu_c58b7125_319624cuda3std3__442_GLOBAL__N__d433e2d2_4_k_cu_c58b7125_319626ignoreE,@object
	.size		_ZN40_INTERNAL_d433e2d2_4_k_cu_c58b7125_319624cuda3std3__442_GLOBAL__N__d433e2d2_4_k_cu_c58b7125_319626ignoreE,(_ZN40_INTERNAL_d433e2d2_4_k_cu_c58b7125_319624cute7productE - _ZN40_INTERNAL_d433e2d2_4_k_cu_c58b7125_319624cuda3std3__442_GLOBAL__N__d433e2d2_4_k_cu_c58b7125_319626ignoreE)
_ZN40_INTERNAL_d433e2d2_4_k_cu_c58b7125_319624cuda3std3__442_GLOBAL__N__d433e2d2_4_k_cu_c58b7125_319626ignoreE:
	.zero		1
	.type		_ZN40_INTERNAL_d433e2d2_4_k_cu_c58b7125_319624cute7productE,@object
	.size		_ZN40_INTERNAL_d433e2d2_4_k_cu_c58b7125_319624cute7productE,(_ZN40_INTERNAL_d433e2d2_4_k_cu_c58b7125_319624cuda3std3__45__cpo3endE - _ZN40_INTERNAL_d433e2d2_4_k_cu_c58b7125_319624cute7productE)
_ZN40_INTERNAL_d433e2d2_4_k_cu_c58b7125_319624cute7productE:
	.zero		1
	.type		_ZN40_INTERNAL_d433e2d2_4_k_cu_c58b7125_319624cuda3std3__45__cpo3endE,@object
	.size		_ZN40_INTERNAL_d433e2d2_4_k_cu_c58b7125_319624cuda3std3__45__cpo3endE,(_ZN40_INTERNAL_d433e2d2_4_k_cu_c58b7125_319624cuda3std3__419piecewise_constructE - _ZN40_INTERNAL_d433e2d2_4_k_cu_c58b7125_319624cuda3std3__45__cpo3endE)
_ZN40_INTERNAL_d433e2d2_4_k_cu_c58b7125_319624cuda3std3__45__cpo3endE:
	.zero		1
	.type		_ZN40_INTERNAL_d433e2d2_4_k_cu_c58b7125_319624cuda3std3__419piecewise_constructE,@object
	.size		_ZN40_INTERNAL_d433e2d2_4_k_cu_c58b7125_319624cuda3std3__419piecewise_constructE,(_ZN40_INTERNAL_d433e2d2_4_k_cu_c58b7125_319624cuda3std3__45__cpo4cendE - _ZN40_INTERNAL_d433e2d2_4_k_cu_c58b7125_319624cuda3std3__419piecewise_constructE)
_ZN40_INTERNAL_d433e2d2_4_k_cu_c58b7125_319624cuda3std3__419piecewise_constructE:
	.zero		1
	.type		_ZN40_INTERNAL_d433e2d2_4_k_cu_c58b7125_319624cuda3std3__45__cpo4cendE,@object
	.size		_ZN40_INTERNAL_d433e2d2_4_k_cu_c58b7125_319624cuda3std3__45__cpo4cendE,(_ZN40_INTERNAL_d433e2d2_4_k_cu_c58b7125_319624cuda3std6ranges3__45__cpo4swapE - _ZN40_INTERNAL_d433e2d2_4_k_cu_c58b7125_319624cuda3std3__45__cpo4cendE)
_ZN40_INTERNAL_d433e2d2_4_k_cu_c58b7125_319624cuda3std3__45__cpo4cendE:
	.zero		1
	.type		_ZN40_INTERNAL_d433e2d2_4_k_cu_c58b7125_319624cuda3std6ranges3__45__cpo4swapE,@object
	.size		_ZN40_INTERNAL_d433e2d2_4_k_cu_c58b7125_319624cuda3std6ranges3__45__cpo4swapE,(.L_10 - _ZN40_INTERNAL_d433e2d2_4_k_cu_c58b7125_319624cuda3std6ranges3__45__cpo4swapE)
_ZN40_INTERNAL_d433e2d2_4_k_cu_c58b7125_319624cuda3std6ranges3__45__cpo4swapE:
	.zero		1
.L_10:


//--------------------- .nv.constant0._ZN7cutlass13device_kernelINS_4gemm6kernel13GemmUniversalIN4cute5tupleIJiiiiEEENS1_10collective13CollectiveMmaINS1_35MainloopSm100TmaUmmaWarpSpecializedILi2ELi2ELi4ENS5_IJNS4_1CILi1EEESB_SB_EEEEENS5_IJNSA_ILi128EEENSA_ILi64EEENSA_ILi32EEEEEENS_12float_e5m2_tENS5_IJlSB_lEEESI_SJ_NS4_8TiledMMAINS4_8MMA_AtomIJNS4_10MMA_TraitsINS4_19SM100_MMA_F8F6F4_SSEJSI_SI_fSE_SF_NS4_17integral_constantINS4_4UMMA5MajorELSQ_0EEESR_NSO_INSP_7ScaleInELSS_0EEEST_EEEEEENS4_6LayoutISC_NS5_IJNSA_ILi0EEESX_SX_EEEEENS5_IJNS4_10UnderscoreES10_S10_EEEEENS4_13SM90_TMA_LOADENS4_14ComposedLayoutINS4_7SwizzleILi1ELi4ELi3EEENS4_18smem_ptr_flag_bitsILi8EEENSW_INS5_IJNSA_ILi8EEESG_EEENS5_IJSG_SB_EEEEEEEvNS4_8identityES13_S1D_vS1E_EENS_8epilogue10collective18CollectiveEpilogueINS1G_23Sm100TmaWarpSpecializedILi1ELi1ELi64ELb0ELb0EEEJSH_NS5_IJNSW_ISE_SB_EENSW_ISF_SB_EEEEESI_SJ_SI_SJ_NS1G_6fusion15FusionCallbacksIS1K_NS1O_17LinearCombinationISI_fSI_fLNS_15FloatRoundStyleE2EEESH_S1N_JEEENS4_5SM1004TMEM4LOAD26SM100_TMEM_LOAD_32dp32b64xES13_NS14_INS15_ILi2ELi4ELi3EEES18_NSW_INS5_IJS19_SF_EEENS5_IJSF_SB_EEEEEEENS4_39AutoVectorizingCopyWithAssumedAlignmentILi128EEENS4_14SM90_TMA_STOREES22_S24_S24_EEEvvEEEEvNT_6ParamsE --------------------------
	.section	.nv.constant0._ZN7cutlass13device_kernelINS_4gemm6kernel13GemmUniversalIN4cute5tupleIJiiiiEEENS1_10collective13CollectiveMmaINS1_35MainloopSm100TmaUmmaWarpSpecializedILi2ELi2ELi4ENS5_IJNS4_1CILi1EEESB_SB_EEEEENS5_IJNSA_ILi128EEENSA_ILi64EEENSA_ILi32EEEEEENS_12float_e5m2_tENS5_IJlSB_lEEESI_SJ_NS4_8TiledMMAINS4_8MMA_AtomIJNS4_10MMA_TraitsINS4_19SM100_MMA_F8F6F4_SSEJSI_SI_fSE_SF_NS4_17integral_constantINS4_4UMMA5MajorELSQ_0EEESR_NSO_INSP_7ScaleInELSS_0EEEST_EEEEEENS4_6LayoutISC_NS5_IJNSA_ILi0EEESX_SX_EEEEENS5_IJNS4_10UnderscoreES10_S10_EEEEENS4_13SM90_TMA_LOADENS4_14ComposedLayoutINS4_7SwizzleILi1ELi4ELi3EEENS4_18smem_ptr_flag_bitsILi8EEENSW_INS5_IJNSA_ILi8EEESG_EEENS5_IJSG_SB_EEEEEEEvNS4_8identityES13_S1D_vS1E_EENS_8epilogue10collective18CollectiveEpilogueINS1G_23Sm100TmaWarpSpecializedILi1ELi1ELi64ELb0ELb0EEEJSH_NS5_IJNSW_ISE_SB_EENSW_ISF_SB_EEEEESI_SJ_SI_SJ_NS1G_6fusion15FusionCallbacksIS1K_NS1O_17LinearCombinationISI_fSI_fLNS_15FloatRoundStyleE2EEESH_S1N_JEEENS4_5SM1004TMEM4LOAD26SM100_TMEM_LOAD_32dp32b64xES13_NS14_INS15_ILi2ELi4ELi3EEES18_NSW_INS5_IJS19_SF_EEENS5_IJSF_SB_EEEEEEENS4_39AutoVectorizingCopyWithAssumedAlignmentILi128EEENS4_14SM90_TMA_STOREES22_S24_S24_EEEvvEEEEvNT_6ParamsE,"a",@progbits
	.sectionflags	@""
	.align	4
.nv.constant0._ZN7cutlass13device_kernelINS_4gemm6kernel13GemmUniversalIN4cute5tupleIJiiiiEEENS1_10collective13CollectiveMmaINS1_35MainloopSm100TmaUmmaWarpSpecializedILi2ELi2ELi4ENS5_IJNS4_1CILi1EEESB_SB_EEEEENS5_IJNSA_ILi128EEENSA_ILi64EEENSA_ILi32EEEEEENS_12float_e5m2_tENS5_IJlSB_lEEESI_SJ_NS4_8TiledMMAINS4_8MMA_AtomIJNS4_10MMA_TraitsINS4_19SM100_MMA_F8F6F4_SSEJSI_SI_fSE_SF_NS4_17integral_constantINS4_4UMMA5MajorELSQ_0EEESR_NSO_INSP_7ScaleInELSS_0EEEST_EEEEEENS4_6LayoutISC_NS5_IJNSA_ILi0EEESX_SX_EEEEENS5_IJNS4_10UnderscoreES10_S10_EEEEENS4_13SM90_TMA_LOADENS4_14ComposedLayoutINS4_7SwizzleILi1ELi4ELi3EEENS4_18smem_ptr_flag_bitsILi8EEENSW_INS5_IJNSA_ILi8EEESG_EEENS5_IJSG_SB_EEEEEEEvNS4_8identityES13_S1D_vS1E_EENS_8epilogue10collective18CollectiveEpilogueINS1G_23Sm100TmaWarpSpecializedILi1ELi1ELi64ELb0ELb0EEEJSH_NS5_IJNSW_ISE_SB_EENSW_ISF_SB_EEEEESI_SJ_SI_SJ_NS1G_6fusion15FusionCallbacksIS1K_NS1O_17LinearCombinationISI_fSI_fLNS_15FloatRoundStyleE2EEESH_S1N_JEEENS4_5SM1004TMEM4LOAD26SM100_TMEM_LOAD_32dp32b64xES13_NS14_INS15_ILi2ELi4ELi3EEES18_NSW_INS5_IJS19_SF_EEENS5_IJSF_SB_EEEEEEENS4_39AutoVectorizingCopyWithAssumedAlignmentILi128EEENS4_14SM90_TMA_STOREES22_S24_S24_EEEvvEEEEvNT_6ParamsE:
	.zero		2944


//--------------------- SYMBOLS --------------------------

	.type		.nv.reservedSmem.offset0,@object
	.size		.nv.reservedSmem.offset0,0x4
	.type		.nv.reservedSmem.cap,@object
	.size		.nv.reservedSmem.cap,0x4
	.type		__assertfail,@function
